# CuTe-DSL kernel — source=cudnn_frontend_dsl family=gemm_swiglu
# config = {"ab_dtype": "Float16", "c_dtype": "BFloat16", "mma_mn": [128, 256], "cluster_mn": [4, 1]}


// ===== COMPILED SASS (sm_100a) =====

	.target	sm_100a

	.elftype	@"ET_EXEC"


//--------------------- .note.nv.tkinfo           --------------------------
	.section	.note.nv.tkinfo,"",@"SHT_NOTE"
	.sectionflags	@"SHF_NOTE_NV_TKINFO"
	.tkinfo
        /*0018*/ 	.word	0x00000081
        /*0030*/ 	.string	""
        /*0030*/ 	.string	"ptxas"
        /*0030*/ 	.string	"Cuda compilation tools, release 12.9, V12.9.83"
        /*0030*/ 	.string	"Build system must define TOOLS_VERSION_EXTENDED"
        /*0030*/ 	.string	"-O 3 -arch sm_100a "



//--------------------- .note.nv.cuver            --------------------------
	.section	.note.nv.cuver,"",@"SHT_NOTE"
	.sectionflags	@"SHF_NOTE_NV_CUVER"
        /*0018*/ 	.short	0x0001
        /*001a*/ 	.short	0x0064
        /*001c*/ 	.short	0x0001
        /*001e*/ 	.short	0x0000
        /*0020*/ 	.short	0x0001
        /*0022*/ 	.short	0x0000


//--------------------- .nv.info                  --------------------------
	.section	.nv.info,"",@"SHT_CUDA_INFO"
	.align	4


	//----- nvinfo : EIATTR_REGCOUNT
	.align		4
        /*0000*/ 	.byte	0x04, 0x2f
        /*0002*/ 	.short	(.L_4 - .L_3)
	.align		4
.L_3:
        /*0004*/ 	.word	index@(kernel_cutlass_kernel_cudnngemm_swigludense_gemm_persistent_swigluPersistentDenseGemmKernel_object_at__TiledMMA_ThrLayoutVMNK11110000_PermutationMNK____MMAAtom_ThrID10_ShapeMNK12825616_TV_0)
        /*0008*/ 	.word	0x00000060


	//----- nvinfo : EIATTR_FRAME_SIZE
	.align		4
.L_4:
        /*000c*/ 	.byte	0x04, 0x11
        /*000e*/ 	.short	(.L_6 - .L_5)
	.align		4
.L_5:
        /*0010*/ 	.word	index@($__internal_2_$__cuda_sm10x_tcgen05_guardrail_trap_unallocated_columns_being_dealloced)
        /*0014*/ 	.word	0x00000000


	//----- nvinfo : EIATTR_FRAME_SIZE
	.align		4
.L_6:
        /*0018*/ 	.byte	0x04, 0x11
        /*001a*/ 	.short	(.L_8 - .L_7)
	.align		4
.L_7:
        /*001c*/ 	.word	index@($__internal_1_$__cuda_sm10x_tcgen05_guardrail_trap_phase_invalid_during_alloc)
        /*0020*/ 	.word	0x00000000


	//----- nvinfo : EIATTR_FRAME_SIZE
	.align		4
.L_8:
        /*0024*/ 	.byte	0x04, 0x11
        /*0026*/ 	.short	(.L_10 - .L_9)
	.align		4
.L_9:
        /*0028*/ 	.word	index@($__internal_0_$__cuda_sm10x_tcgen05_guardrail_trap_col_being_dealloced_not_returned_by_alloc)
        /*002c*/ 	.word	0x00000000


	//----- nvinfo : EIATTR_FRAME_SIZE
	.align		4
.L_10:
        /*0030*/ 	.byte	0x04, 0x11
        /*0032*/ 	.short	(.L_12 - .L_11)
	.align		4
.L_11:
        /*0034*/ 	.word	index@(kernel_cutlass_kernel_cudnngemm_swigludense_gemm_persistent_swigluPersistentDenseGemmKernel_object_at__TiledMMA_ThrLayoutVMNK11110000_PermutationMNK____MMAAtom_ThrID10_ShapeMNK12825616_TV_0)
        /*0038*/ 	.word	0x00000000


	//----- nvinfo : EIATTR_MIN_STACK_SIZE
	.align		4
.L_12:
        /*003c*/ 	.byte	0x04, 0x12
        /*003e*/ 	.short	(.L_14 - .L_13)
	.align		4
.L_13:
        /*0040*/ 	.word	index@(kernel_cutlass_kernel_cudnngemm_swigludense_gemm_persistent_swigluPersistentDenseGemmKernel_object_at__TiledMMA_ThrLayoutVMNK11110000_PermutationMNK____MMAAtom_ThrID10_ShapeMNK12825616_TV_0)
        /*0044*/ 	.word	0x00000000
.L_14:


//--------------------- .nv.info.kernel_cutlass_kernel_cudnngemm_swigludense_gemm_persistent_swigluPersistentDenseGemmKernel_object_at__TiledMMA_ThrLayoutVMNK11110000_PermutationMNK____MMAAtom_ThrID10_ShapeMNK12825616_TV_0 --------------------------
	.section	.nv.info.kernel_cutlass_kernel_cudnngemm_swigludense_gemm_persistent_swigluPersistentDenseGemmKernel_object_at__TiledMMA_ThrLayoutVMNK11110000_PermutationMNK____MMAAtom_ThrID10_ShapeMNK12825616_TV_0,"",@"SHT_CUDA_INFO"
	.sectionflags	@""
	.align	4


	//----- nvinfo : EIATTR_CUDA_API_VERSION
	.align		4
        /*0000*/ 	.byte	0x04, 0x37
        /*0002*/ 	.short	(.L_16 - .L_15)
.L_15:
        /*0004*/ 	.word	0x00000081


	//----- nvinfo : EIATTR_KPARAM_INFO
	.align		4
.L_16:
        /*0008*/ 	.byte	0x04, 0x17
        /*000a*/ 	.short	(.L_18 - .L_17)
.L_17:
        /*000c*/ 	.word	0x00000000
        /*0010*/ 	.short	0x0008
        /*0012*/ 	.short	0x0264
        /*0014*/ 	.byte	0x00, 0xf0, 0x11, 0x00


	//----- nvinfo : EIATTR_KPARAM_INFO
	.align		4
.L_18:
        /*0018*/ 	.byte	0x04, 0x17
        /*001a*/ 	.short	(.L_20 - .L_19)
.L_19:
        /*001c*/ 	.word	0x00000000
        /*0020*/ 	.short	0x0007
        /*0022*/ 	.short	0x0258
        /*0024*/ 	.byte	0x00, 0xf0, 0x31, 0x00


	//----- nvinfo : EIATTR_KPARAM_INFO
	.align		4
.L_20:
        /*0028*/ 	.byte	0x04, 0x17
        /*002a*/ 	.short	(.L_22 - .L_21)
.L_21:
        /*002c*/ 	.word	0x00000000
        /*0030*/ 	.short	0x0006
        /*0032*/ 	.short	0x024c
        /*0034*/ 	.byte	0x00, 0xf0, 0x31, 0x00


	//----- nvinfo : EIATTR_KPARAM_INFO
	.align		4
.L_22:
        /*0038*/ 	.byte	0x04, 0x17
        /*003a*/ 	.short	(.L_24 - .L_23)
.L_23:
        /*003c*/ 	.word	0x00000000
        /*0040*/ 	.short	0x0005
        /*0042*/ 	.short	0x0240
        /*0044*/ 	.byte	0x00, 0xf0, 0x31, 0x00


	//----- nvinfo : EIATTR_KPARAM_INFO
	.align		4
.L_24:
        /*0048*/ 	.byte	0x04, 0x17
        /*004a*/ 	.short	(.L_26 - .L_25)
.L_25:
        /*004c*/ 	.word	0x00000000
        /*0050*/ 	.short	0x0004
        /*0052*/ 	.short	0x01c0
        /*0054*/ 	.byte	0x00, 0xf0, 0x01, 0x02


	//----- nvinfo : EIATTR_KPARAM_INFO
	.align		4
.L_26:
        /*0058*/ 	.byte	0x04, 0x17
        /*005a*/ 	.short	(.L_28 - .L_27)
.L_27:
        /*005c*/ 	.word	0x00000000
        /*0060*/ 	.short	0x0003
        /*0062*/ 	.short	0x0140
        /*0064*/ 	.byte	0x00, 0xf0, 0x01, 0x02


	//----- nvinfo : EIATTR_KPARAM_INFO
	.align		4
.L_28:
        /*0068*/ 	.byte	0x04, 0x17
        /*006a*/ 	.short	(.L_30 - .L_29)
.L_29:
        /*006c*/ 	.word	0x00000000
        /*0070*/ 	.short	0x0002
        /*0072*/ 	.short	0x00c0
        /*0074*/ 	.byte	0x00, 0xf0, 0x01, 0x02


	//----- nvinfo : EIATTR_KPARAM_INFO
	.align		4
.L_30:
        /*0078*/ 	.byte	0x04, 0x17
        /*007a*/ 	.short	(.L_32 - .L_31)
.L_31:
        /*007c*/ 	.word	0x00000000
        /*0080*/ 	.short	0x0001
        /*0082*/ 	.short	0x0040
        /*0084*/ 	.byte	0x00, 0xf0, 0x01, 0x02


	//----- nvinfo : EIATTR_KPARAM_INFO
	.align		4
.L_32:
        /*0088*/ 	.byte	0x04, 0x17
        /*008a*/ 	.short	(.L_34 - .L_33)
.L_33:
        /*008c*/ 	.word	0x00000000
        /*0090*/ 	.short	0x0000
        /*0092*/ 	.short	0x0000
        /*0094*/ 	.byte	0x00, 0xf0, 0x0d, 0x00


	//----- nvinfo : EIATTR_AT_ENTRY_FRAGMENTS
	.align		4
.L_34:
        /*0098*/ 	.byte	0x04, 0x4f
        /*009a*/ 	.short	(.L_36 - .L_35)


	//   ....[0]....
.L_35:
        /*009c*/ 	.word	0x00000004


	//----- nvinfo : EIATTR_RESERVED_SMEM_USED
	.align		4
.L_36:
        /*00a0*/ 	.byte	0x01, 0x41
	.zero		2


	//----- nvinfo : EIATTR_SPARSE_MMA_MASK
	.align		4
        /*00a4*/ 	.byte	0x03, 0x50
        /*00a6*/ 	.short	0x0000


	//----- nvinfo : EIATTR_TCGEN05_1CTA_USED
	.align		4
        /*00a8*/ 	.byte	0x01, 0x51
	.zero		2


	//----- nvinfo : EIATTR_MAXREG_COUNT
	.align		4
        /*00ac*/ 	.byte	0x03, 0x1b
        /*00ae*/ 	.short	0x00ff


	//----- nvinfo : EIATTR_NUM_BARRIERS
	.align		4
        /*00b0*/ 	.byte	0x02, 0x4c
        /*00b2*/ 	.byte	0x03
	.zero		1


	//----- nvinfo : EIATTR_INT_WARP_WIDE_INSTR_OFFSETS
	.align		4
        /*00b4*/ 	.byte	0x04, 0x31
        /*00b6*/ 	.short	(.L_38 - .L_37)


	//   ....[0]....
.L_37:
        /*00b8*/ 	.word	0x00003df0


	//   ....[1]....
        /*00bc*/ 	.word	0x00003e20


	//----- nvinfo : EIATTR_COOP_GROUP_MASK_REGIDS
	.align		4
.L_38:
        /*00c0*/ 	.byte	0x04, 0x29
        /*00c2*/ 	.short	(.L_40 - .L_39)


	//   ....[0]....
.L_39:
        /*00c4*/ 	.word	0xffffffff


	//   ....[1]....
        /*00c8*/ 	.word	0xffffffff


	//   ....[2]....
        /*00cc*/ 	.word	0xffffffff


	//   ....[3]....
        /*00d0*/ 	.word	0xffffffff


	//   ....[4]....
        /*00d4*/ 	.word	0xffffffff


	//   ....[5]....
        /*00d8*/ 	.word	0xffffffff


	//   ....[6]....
        /*00dc*/ 	.word	0xffffffff


	//----- nvinfo : EIATTR_COOP_GROUP_INSTR_OFFSETS
	.align		4
.L_40:
        /*00e0*/ 	.byte	0x04, 0x28
        /*00e2*/ 	.short	(.L_42 - .L_41)


	//   ....[0]....
.L_41:
        /*00e4*/ 	.word	0x00000390


	//   ....[1]....
        /*00e8*/ 	.word	0x00000540


	//   ....[2]....
        /*00ec*/ 	.word	0x000005e0


	//   ....[3]....
        /*00f0*/ 	.word	0x00001870


	//   ....[4]....
        /*00f4*/ 	.word	0x00001b30


	//   ....[5]....
        /*00f8*/ 	.word	0x00003c70


	//   ....[6]....
        /*00fc*/ 	.word	0x00003ed0


	//----- nvinfo : EIATTR_VRC_CTA_INIT_COUNT
	.align		4
.L_42:
        /*0100*/ 	.byte	0x02, 0x4a
        /*0102*/ 	.byte	0x80
	.zero		1


	//----- nvinfo : EIATTR_MBARRIER_INSTR_OFFSETS
	.align		4
        /*0104*/ 	.byte	0x04, 0x39
        /*0106*/ 	.short	(.L_44 - .L_43)


	//   ....[0]....
.L_43:
        /*0108*/ 	.word	0x000002e0
        /*010c*/ 	.word	0x000000ff
        /*0110*/ 	.word	0x00000000
        /*0114*/ 	.short	0x0100
        /*0116*/ 	.byte	0x05
	.zero		1


	//   ....[1]....
        /*0118*/ 	.word	0x000002f0
        /*011c*/ 	.word	0x000000ff
        /*0120*/ 	.word	0x00000008
        /*0124*/ 	.short	0x0100
        /*0126*/ 	.byte	0x05
	.zero		1


	//   ....[2]....
        /*0128*/ 	.word	0x00000300
        /*012c*/ 	.word	0x000000ff
        /*0130*/ 	.word	0x00000010
        /*0134*/ 	.short	0x0100
        /*0136*/ 	.byte	0x05
	.zero		1


	//   ....[3]....
        /*0138*/ 	.word	0x00000310
        /*013c*/ 	.word	0x000000ff
        /*0140*/ 	.word	0x00000018
        /*0144*/ 	.short	0x0100
        /*0146*/ 	.byte	0x05
	.zero		1


	//   ....[4]....
        /*0148*/ 	.word	0x00000320
        /*014c*/ 	.word	0x000000ff
        /*0150*/ 	.word	0x00000020
        /*0154*/ 	.short	0x0100
        /*0156*/ 	.byte	0x05
	.zero		1


	//   ....[5]....
        /*0158*/ 	.word	0x00000330
        /*015c*/ 	.word	0x000000ff
        /*0160*/ 	.word	0x00000028
        /*0164*/ 	.short	0x0100
        /*0166*/ 	.byte	0x05
	.zero		1


	//   ....[6]....
        /*0168*/ 	.word	0x000004b0
        /*016c*/ 	.word	0x000000ff
        /*0170*/ 	.word	0x00000030
        /*0174*/ 	.short	0x0100
        /*0176*/ 	.byte	0x06
	.zero		1


	//   ....[7]....
        /*0178*/ 	.word	0x000004c0
        /*017c*/ 	.word	0x000000ff
        /*0180*/ 	.word	0x00000038
        /*0184*/ 	.short	0x0100
        /*0186*/ 	.byte	0x06
	.zero		1


	//   ....[8]....
        /*0188*/ 	.word	0x000004d0
        /*018c*/ 	.word	0x000000ff
        /*0190*/ 	.word	0x00000040
        /*0194*/ 	.short	0x0100
        /*0196*/ 	.byte	0x06
	.zero		1


	//   ....[9]....
        /*0198*/ 	.word	0x000004e0
        /*019c*/ 	.word	0x000000ff
        /*01a0*/ 	.word	0x00000048
        /*01a4*/ 	.short	0x0100
        /*01a6*/ 	.byte	0x06
	.zero		1


	//   ....[10]....
        /*01a8*/ 	.word	0x00000a10
        /*01ac*/ 	.word	0x000000ff
        /*01b0*/ 	.word	0x00000018
        /*01b4*/ 	.short	0x010a
        /*01b6*/ 	.byte	0x06
	.zero		1


	//   ....[11]....
        /*01b8*/ 	.word	0x00000b40
        /*01bc*/ 	.word	0x000000ff
        /*01c0*/ 	.word	0x00000018
        /*01c4*/ 	.short	0x010a
        /*01c6*/ 	.byte	0x09
	.zero		1


	//   ....[12]....
        /*01c8*/ 	.word	0x00000c70
        /*01cc*/ 	.word	0x000000ff
        /*01d0*/ 	.word	0x00000018
        /*01d4*/ 	.short	0x010a
        /*01d6*/ 	.byte	0x1e
	.zero		1


	//   ....[13]....
        /*01d8*/ 	.word	0x00000f30
        /*01dc*/ 	.word	0x000000ff
        /*01e0*/ 	.word	0x00000018
        /*01e4*/ 	.short	0x010a
        /*01e6*/ 	.byte	0x04
	.zero		1


	//   ....[14]....
        /*01e8*/ 	.word	0x00001320
        /*01ec*/ 	.word	0x000000ff
        /*01f0*/ 	.word	0x00000000
        /*01f4*/ 	.short	0x010a
        /*01f6*/ 	.byte	0x06
	.zero		1


	//   ....[15]....
        /*01f8*/ 	.word	0x00001340
        /*01fc*/ 	.word	0x000000ff
        /*0200*/ 	.word	0x00000040
        /*0204*/ 	.short	0x010a
        /*0206*/ 	.byte	0x07
	.zero		1


	//   ....[16]....
        /*0208*/ 	.word	0x000014d0
        /*020c*/ 	.word	0x000000ff
        /*0210*/ 	.word	0x00000000
        /*0214*/ 	.short	0x010a
        /*0216*/ 	.byte	0x05
	.zero		1


	//   ....[17]....
        /*0218*/ 	.word	0x00001650
        /*021c*/ 	.word	0x000000ff
        /*0220*/ 	.word	0x00000000
        /*0224*/ 	.short	0x010a
        /*0226*/ 	.byte	0x06
	.zero		1


	//   ....[18]....
        /*0228*/ 	.word	0x000017f0
        /*022c*/ 	.word	0x00000000
        /*0230*/ 	.word	0x00000040
        /*0234*/ 	.short	0x010a
        /*0236*/ 	.byte	0xff
	.zero		1


	//   ....[19]....
        /*0238*/ 	.word	0x000020f0
        /*023c*/ 	.word	0x000000ff
        /*0240*/ 	.word	0x00000030
        /*0244*/ 	.short	0x010a
        /*0246*/ 	.byte	0x16
	.zero		1


	//   ....[20]....
        /*0248*/ 	.word	0x00003a00
        /*024c*/ 	.word	0x000000ff
        /*0250*/ 	.word	0x00000040
        /*0254*/ 	.short	0x0101
        /*0256*/ 	.byte	0x16
	.zero		1


	//   ....[21]....
        /*0258*/ 	.word	0x00003f30
        /*025c*/ 	.word	0x00000000
        /*0260*/ 	.word	0x00000018
        /*0264*/ 	.short	0x010a
        /*0266*/ 	.byte	0xff
	.zero		1


	//   ....[22]....
        /*0268*/ 	.word	0x00003fb0
        /*026c*/ 	.word	0x00000000
        /*0270*/ 	.word	0x00000018
        /*0274*/ 	.short	0x010a
        /*0276*/ 	.byte	0xff
	.zero		1


	//   ....[23]....
        /*0278*/ 	.word	0x00004030
        /*027c*/ 	.word	0x00000000
        /*0280*/ 	.word	0x00000040
        /*0284*/ 	.short	0x010a
        /*0286*/ 	.byte	0xff
	.zero		1


	//   ....[24]....
        /*0288*/ 	.word	0x000040b0
        /*028c*/ 	.word	0x00000000
        /*0290*/ 	.word	0x00000000
        /*0294*/ 	.short	0x010a
        /*0296*/ 	.byte	0xff
	.zero		1


	//   ....[25]....
        /*0298*/ 	.word	0x00004110
        /*029c*/ 	.word	0x00000000
        /*02a0*/ 	.word	0x00000040
        /*02a4*/ 	.short	0x010a
        /*02a6*/ 	.byte	0xff
	.zero		1


	//   ....[26]....
        /*02a8*/ 	.word	0x00004180
        /*02ac*/ 	.word	0x00000004
        /*02b0*/ 	.word	0x00000030
        /*02b4*/ 	.short	0x010a
        /*02b6*/ 	.byte	0xff
	.zero		1


	//----- nvinfo : EIATTR_NUM_MBARRIERS
	.align		4
.L_44:
        /*02b8*/ 	.byte	0x03, 0x38
        /*02ba*/ 	.short	0x000a


	//----- nvinfo : EIATTR_EXIT_INSTR_OFFSETS
	.align		4
        /*02bc*/ 	.byte	0x04, 0x1c
        /*02be*/ 	.short	(.L_46 - .L_45)


	//   ....[0]....
.L_45:
        /*02c0*/ 	.word	0x00001830


	//   ....[1]....
        /*02c4*/ 	.word	0x00003ef0


	//----- nvinfo : EIATTR_REQNTID
	.align		4
.L_46:
        /*02c8*/ 	.byte	0x04, 0x10
        /*02ca*/ 	.short	(.L_48 - .L_47)
.L_47:
        /*02cc*/ 	.word	0x000000c0
        /*02d0*/ 	.word	0x00000001
        /*02d4*/ 	.word	0x00000001


	//----- nvinfo : EIATTR_CRS_STACK_SIZE
	.align		4
.L_48:
        /*02d8*/ 	.byte	0x04, 0x1e
        /*02da*/ 	.short	(.L_50 - .L_49)
.L_49:
        /*02dc*/ 	.word	0x00000000


	//----- nvinfo : EIATTR_CBANK_PARAM_SIZE
	.align		4
.L_50:
        /*02e0*/ 	.byte	0x03, 0x19
        /*02e2*/ 	.short	0x0268


	//----- nvinfo : EIATTR_PARAM_CBANK
	.align		4
        /*02e4*/ 	.byte	0x04, 0x0a
        /*02e6*/ 	.short	(.L_52 - .L_51)
	.align		4
.L_51:
        /*02e8*/ 	.word	index@(.nv.constant0.kernel_cutlass_kernel_cudnngemm_swigludense_gemm_persistent_swigluPersistentDenseGemmKernel_object_at__TiledMMA_ThrLayoutVMNK11110000_PermutationMNK____MMAAtom_ThrID10_ShapeMNK12825616_TV_0)
        /*02ec*/ 	.short	0x0380
        /*02ee*/ 	.short	0x0268


	//----- nvinfo : EIATTR_SW_WAR
	.align		4
.L_52:
        /*02f0*/ 	.byte	0x04, 0x36
        /*02f2*/ 	.short	(.L_54 - .L_53)
.L_53:
        /*02f4*/ 	.word	0x00000008
.L_54:


//--------------------- .nv.compat                --------------------------
	.section	.nv.compat,"",@"SHT_CUDA_COMPAT_INFO"
	.align	4
        /*0000*/ 	.byte	0x02, 0x02, 0x02, 0x00, 0x02, 0x05, 0x05, 0x00, 0x02, 0x03, 0x01, 0x00, 0x02, 0x06, 0x01, 0x00


//--------------------- .nv.callgraph             --------------------------
	.section	.nv.callgraph,"",@"SHT_CUDA_CALLGRAPH"
	.align	4
	.sectionentsize	8
	.align		4
        /*0000*/ 	.word	0x00000000
	.align		4
        /*0004*/ 	.word	0xffffffff
	.align		4
        /*0008*/ 	.word	0x00000000
	.align		4
        /*000c*/ 	.word	0xfffffffe
	.align		4
        /*0010*/ 	.word	0x00000000
	.align		4
        /*0014*/ 	.word	0xfffffffd
	.align		4
        /*0018*/ 	.word	0x00000000
	.align		4
        /*001c*/ 	.word	0xfffffffc


//--------------------- .text.kernel_cutlass_kernel_cudnngemm_swigludense_gemm_persistent_swigluPersistentDenseGemmKernel_object_at__TiledMMA_ThrLayoutVMNK11110000_PermutationMNK____MMAAtom_ThrID10_ShapeMNK12825616_TV_0 --------------------------
	.section	.text.kernel_cutlass_kernel_cudnngemm_swigludense_gemm_persistent_swigluPersistentDenseGemmKernel_object_at__TiledMMA_ThrLayoutVMNK11110000_PermutationMNK____MMAAtom_ThrID10_ShapeMNK12825616_TV_0,"ax",@progbits
	.align	128
        .global         kernel_cutlass_kernel_cudnngemm_swigludense_gemm_persistent_swigluPersistentDenseGemmKernel_object_at__TiledMMA_ThrLayoutVMNK11110000_PermutationMNK____MMAAtom_ThrID10_ShapeMNK12825616_TV_0
        .type           kernel_cutlass_kernel_cudnngemm_swigludense_gemm_persistent_swigluPersistentDenseGemmKernel_object_at__TiledMMA_ThrLayoutVMNK11110000_PermutationMNK____MMAAtom_ThrID10_ShapeMNK12825616_TV_0,@function
        .size           kernel_cutlass_kernel_cudnngemm_swigludense_gemm_persistent_swigluPersistentDenseGemmKernel_object_at__TiledMMA_ThrLayoutVMNK11110000_PermutationMNK____MMAAtom_ThrID10_ShapeMNK12825616_TV_0,(.L_x_57 - kernel_cutlass_kernel_cudnngemm_swigludense_gemm_persistent_swigluPersistentDenseGemmKernel_object_at__TiledMMA_ThrLayoutVMNK11110000_PermutationMNK____MMAAtom_ThrID10_ShapeMNK12825616_TV_0)
        .other          kernel_cutlass_kernel_cudnngemm_swigludense_gemm_persistent_swigluPersistentDenseGemmKernel_object_at__TiledMMA_ThrLayoutVMNK11110000_PermutationMNK____MMAAtom_ThrID10_ShapeMNK12825616_TV_0,@"STO_CUDA_ENTRY STV_DEFAULT"
kernel_cutlass_kernel_cudnngemm_swigludense_gemm_persistent_swigluPersistentDenseGemmKernel_object_at__TiledMMA_ThrLayoutVMNK11110000_PermutationMNK____MMAAtom_ThrID10_ShapeMNK12825616_TV_0:
.text.kernel_cutlass_kernel_cudnngemm_swigludense_gemm_persistent_swigluPersistentDenseGemmKernel_object_at__TiledMMA_ThrLayoutVMNK11110000_PermutationMNK____MMAAtom_ThrID10_ShapeMNK12825616_TV_0:
[----:B------:R-:W1:Y:S01]  /*0000*/  LDC R1, c[0x0][0x37c] ;  /* 0x0000df00ff017b82 */ /* 0x000e620000000800 */
[----:B------:R-:W2:Y:S07]  /*0010*/  S2R R3, SR_TID.X ;  /* 0x0000000000037919 */ /* 0x000eae0000002100 */
[----:B------:R-:W3:Y:S01]  /*0020*/  S2UR UR13, SR_CgaCtaId ;  /* 0x00000000000d79c3 */ /* 0x000ee20000008800 */
[----:B------:R-:W4:Y:S01]  /*0030*/  LDCU.U8 UR5, c[0x0][0x382] ;  /* 0x00007040ff0577ac */ /* 0x000f220008000000 */
[----:B------:R-:W5:Y:S01]  /*0040*/  LDCU.U8 UR4, c[0x0][0x381] ;  /* 0x00007020ff0477ac */ /* 0x000f620008000000 */
[----:B------:R-:W2:Y:S01]  /*0050*/  LDCU UR6, c[0x0][0x36c] ;  /* 0x00006d80ff0677ac */ /* 0x000ea20008000800 */
[----:B----4-:R-:W-:-:S02]  /*0060*/  ULOP3.LUT UR5, UR5, 0x1, URZ, 0xc0, !UPT ;  /* 0x0000000105057892 */ /* 0x010fc4000f8ec0ff */
[----:B-----5:R-:W-:Y:S02]  /*0070*/  ULOP3.LUT UR4, UR4, 0x1, URZ, 0xc0, !UPT ;  /* 0x0000000104047892 */ /* 0x020fe4000f8ec0ff */
[----:B---3--:R-:W-:Y:S02]  /*0080*/  USHF.R.S32.HI UR7, URZ, 0x1f, UR13 ;  /* 0x0000001fff077899 */ /* 0x008fe4000801140d */
[----:B--2---:R-:W-:Y:S02]  /*0090*/  UISETP.EQ.U32.AND UP2, UPT, UR6, 0x1, UPT ;  /* 0x000000010600788c */ /* 0x004fe4000bf42070 */
[----:B------:R-:W-:Y:S01]  /*00a0*/  ULEA.HI UR7, UR7, UR13, URZ, 0x2 ;  /* 0x0000000d07077291 */ /* 0x000fe2000f8f10ff */
[----:B------:R-:W-:Y:S01]  /*00b0*/  SHF.R.U32.HI R0, RZ, 0x5, R3 ;  /* 0x00000005ff007819 */ /* 0x000fe20000011603 */
[----:B------:R-:W-:Y:S02]  /*00c0*/  UISETP.NE.U32.AND UP6, UPT, UR5, 0x1, UPT ;  /* 0x000000010500788c */ /* 0x000fe4000bfc5070 */
[----:B------:R-:W-:Y:S01]  /*00d0*/  ULOP3.LUT UR7, UR7, 0xfffffffc, URZ, 0xc0, !UPT ;  /* 0xfffffffc07077892 */ /* 0x000fe2000f8ec0ff */
[----:B------:R-:W-:Y:S01]  /*00e0*/  R2UR UR21, R0 ;  /* 0x00000000001572ca */ /* 0x000fe200000e0000 */
[----:B------:R-:W-:-:S02]  /*00f0*/  UISETP.NE.U32.AND UP5, UPT, UR4, 0x1, UPT ;  /* 0x000000010400788c */ /* 0x000fc4000bfa5070 */
[----:B------:R-:W-:-:S10]  /*0100*/  UIADD3 UR22, UPT, UPT, -UR7, UR13, URZ ;  /* 0x0000000d07167290 */ /* 0x000fd4000fffe1ff */
[----:B------:R-:W-:Y:S02]  /*0110*/  UISETP.NE.AND UP4, UPT, UR21, 0x5, UPT ;  /* 0x000000051500788c */ /* 0x000fe4000bf85270 */
[----:B------:R-:W-:-:S07]  /*0120*/  UISETP.NE.AND UP3, UPT, UR21, URZ, UPT ;  /* 0x000000ff1500728c */ /* 0x000fce000bf65270 */
[----:B-1----:R-:W-:Y:S05]  /*0130*/  BRA.U UP4, `(.L_x_0) ;  /* 0x0000000104387547 */ /* 0x002fea000b800000 */
[----:B------:R-:W1:Y:S02]  /*0140*/  LDCU.64 UR4, c[0x0][0x348] ;  /* 0x00006900ff0477ac */ /* 0x000e640008000a00 */
[----:B-1----:R-:W-:Y:S02]  /*0150*/  UIADD3 UR10, UP1, UPT, UR4, 0x40, URZ ;  /* 0x00000040040a7890 */ /* 0x002fe4000ff3e0ff */
[----:B------:R-:W-:Y:S02]  /*0160*/  UIADD3 UR8, UP0, UPT, UR4, 0xc0, URZ ;  /* 0x000000c004087890 */ /* 0x000fe4000ff1e0ff */
[----:B------:R-:W-:Y:S02]  /*0170*/  UIADD3.X UR11, UPT, UPT, URZ, UR5, URZ, UP1, !UPT ;  /* 0x00000005ff0b7290 */ /* 0x000fe40008ffe4ff */
[----:B------:R-:W-:Y:S02]  /*0180*/  UIADD3 UR6, UP1, UPT, UR4, 0x140, URZ ;  /* 0x0000014004067890 */ /* 0x000fe4000ff3e0ff */
[----:B------:R-:W-:-:S02]  /*0190*/  UIADD3.X UR9, UPT, UPT, URZ, UR5, URZ, UP0, !UPT ;  /* 0x00000005ff097290 */ /* 0x000fc400087fe4ff */
[----:B------:R-:W-:Y:S02]  /*01a0*/  UIADD3 UR4, UP0, UPT, UR4, 0x1c0, URZ ;  /* 0x000001c004047890 */ /* 0x000fe4000ff1e0ff */
[----:B------:R-:W-:Y:S01]  /*01b0*/  UIADD3.X UR7, UPT, UPT, URZ, UR5, URZ, UP1, !UPT ;  /* 0x00000005ff077290 */ /* 0x000fe20008ffe4ff */
[----:B------:R1:W-:Y:S01]  /*01c0*/  UTMACCTL.PF [UR10] ;  /* 0x000000000a0079b9 */ /* 0x0003e20008040000 */
[----:B------:R-:W-:-:S03]  /*01d0*/  UIADD3.X UR5, UPT, UPT, URZ, UR5, URZ, UP0, !UPT ;  /* 0x00000005ff057290 */ /* 0x000fc600087fe4ff */
[----:B------:R1:W-:Y:S04]  /*01e0*/  UTMACCTL.PF [UR8] ;  /* 0x00000000080079b9 */ /* 0x0003e80008040000 */
[----:B------:R1:W-:Y:S02]  /*01f0*/  UTMACCTL.PF [UR6] ;  /* 0x00000000060079b9 */ /* 0x0003e40008040000 */
[----:B------:R1:W-:Y:S02]  /*0200*/  UTMACCTL.PF [UR4] ;  /* 0x00000000040079b9 */ /* 0x0003e40008040000 */
[----:B-1----:R-:W-:Y:S01]  /*0210*/  NOP ;  /* 0x0000000000007918 */ /* 0x002fe20000000000 */
.L_x_0:
[----:B------:R-:W-:Y:S05]  /*0220*/  BRA.U UP3, `(.L_x_1) ;  /* 0x0000000103487547 */ /* 0x000fea000b800000 */
[----:B------:R-:W-:Y:S01]  /*0230*/  UMOV UR5, 0x400 ;  /* 0x0000040000057882 */ /* 0x000fe20000000000 */
[----:B------:R-:W-:Y:S01]  /*0240*/  UMOV UR6, 0x1 ;  /* 0x0000000100067882 */ /* 0x000fe20000000000 */
[----:B------:R-:W-:Y:S02]  /*0250*/  ULEA UR5, UR13, UR5, 0x18 ;  /* 0x000000050d057291 */ /* 0x000fe4000f8ec0ff */
[----:B------:R-:W-:-:S04]  /*0260*/  UIADD3 UR6, UPT, UPT, -UR6, 0x100000, URZ ;  /* 0x0010000006067890 */ /* 0x000fc8000fffe1ff */
[----:B------:R-:W-:Y:S02]  /*0270*/  USHF.L.U32 UR7, UR6, 0xb, URZ ;  /* 0x0000000b06077899 */ /* 0x000fe400080006ff */
[----:B------:R-:W-:Y:S01]  /*0280*/  USHF.L.U32 UR6, UR6, 0x1, URZ ;  /* 0x0000000106067899 */ /* 0x000fe200080006ff */
[----:B------:R-:W-:Y:S02]  /*0290*/  UMOV UR4, 0x4 ;  /* 0x0000000400047882 */ /* 0x000fe40000000000 */
[----:B------:R-:W-:-:S04]  /*02a0*/  UIADD3 UR8, UPT, UPT, -UR4, 0x100000, URZ ;  /* 0x0010000004087890 */ /* 0x000fc8000fffe1ff */
[----:B------:R-:W-:Y:S02]  /*02b0*/  USHF.L.U32 UR9, UR8, 0xb, URZ ;  /* 0x0000000b08097899 */ /* 0x000fe400080006ff */
[----:B------:R-:W-:Y:S01]  /*02c0*/  USHF.L.U32 UR8, UR8, 0x1, URZ ;  /* 0x0000000108087899 */ /* 0x000fe200080006ff */
[----:B------:R-:W1:Y:S02]  /*02d0*/  FENCE.VIEW.ASYNC.S ;  /* 0x00000000000073c6 */ /* 0x000e640000000000 */
[----:B-1----:R1:W2:Y:S01]  /*02e0*/  SYNCS.EXCH.64 URZ, [UR5], UR6 ;  /* 0x0000000605ff75b2 */ /* 0x0022a20008000100 */
[----:B------:R1:W3:Y:S01]  /*02f0*/  SYNCS.EXCH.64 URZ, [UR5+0x8], UR6 ;  /* 0x0000080605ff75b2 */ /* 0x0002e20008000100 */
[----:B------:R1:W4:Y:S07]  /*0300*/  SYNCS.EXCH.64 URZ, [UR5+0x10], UR6 ;  /* 0x0000100605ff75b2 */ /* 0x00032e0008000100 */
[----:B------:R1:W5:Y:S01]  /*0310*/  SYNCS.EXCH.64 URZ, [UR5+0x18], UR8 ;  /* 0x0000180805ff75b2 */ /* 0x0003620008000100 */
[----:B------:R1:W1:Y:S01]  /*0320*/  SYNCS.EXCH.64 URZ, [UR5+0x20], UR8 ;  /* 0x0000200805ff75b2 */ /* 0x0002620008000100 */
[----:B------:R1:W1:Y:S01]  /*0330*/  SYNCS.EXCH.64 URZ, [UR5+0x28], UR8 ;  /* 0x0000280805ff75b2 */ /* 0x0002620008000100 */
[----:B------:R-:W-:Y:S01]  /*0340*/  NOP ;  /* 0x0000000000007918 */ /* 0x000fe20000000000 */
.L_x_1:
[----:B------:R-:W-:Y:S01]  /*0350*/  NOP ;  /* 0x0000000000007918 */ /* 0x000fe20000000000 */
[----:B------:R-:W-:Y:S05]  /*0360*/  BRA.U !UP2, `(.L_x_2) ;  /* 0x000000010a087547 */ /* 0x000fea000b800000 */
[----:B-12345:R-:W-:Y:S01]  /*0370*/  UCGABAR_ARV ;  /* 0x00000000000079c7 */ /* 0x03efe20008000000 */
[----:B------:R-:W-:Y:S05]  /*0380*/  BRA `(.L_x_3) ;  /* 0x0000000000047947 */ /* 0x000fea0003800000 */
.L_x_2:
[----:B-12345:R-:W-:Y:S01]  /*0390*/  NOP ;  /* 0x0000000000007918 */ /* 0x03efe20000000000 */
.L_x_3:
[----:B------:R-:W-:Y:S05]  /*03a0*/  BRA.U !UP2, `(.L_x_4) ;  /* 0x000000010a0c7547 */ /* 0x000fea000b800000 */
[----:B------:R-:W-:Y:S01]  /*03b0*/  UCGABAR_WAIT ;  /* 0x0000000000007dc7 */ /* 0x000fe20008000000 */
[----:B------:R-:W-:Y:S01]  /*03c0*/  CCTL.IVALL ;  /* 0x00000000ff00798f */ /* 0x000fe20002000000 */
[----:B------:R-:W-:Y:S05]  /*03d0*/  BRA `(.L_x_5) ;  /* 0x0000000000047947 */ /* 0x000fea0003800000 */
.L_x_4:
[----:B------:R-:W-:Y:S06]  /*03e0*/  BAR.SYNC.DEFER_BLOCKING 0x0 ;  /* 0x0000000000007b1d */ /* 0x000fec0000010000 */
.L_x_5:
[----:B------:R-:W-:Y:S05]  /*03f0*/  BRA.U UP3, `(.L_x_6) ;  /* 0x0000000103407547 */ /* 0x000fea000b800000 */
[----:B------:R-:W-:Y:S01]  /*0400*/  UMOV UR6, 0x400 ;  /* 0x0000040000067882 */ /* 0x000fe20000000000 */
[----:B------:R-:W-:Y:S01]  /*0410*/  UMOV UR5, 0x1 ;  /* 0x0000000100057882 */ /* 0x000fe20000000000 */
[----:B------:R-:W-:Y:S01]  /*0420*/  UMOV UR4, 0x4 ;  /* 0x0000000400047882 */ /* 0x000fe20000000000 */
[----:B------:R-:W-:Y:S02]  /*0430*/  ULEA UR6, UR13, UR6, 0x18 ;  /* 0x000000060d067291 */ /* 0x000fe4000f8ec0ff */
[----:B------:R-:W-:-:S04]  /*0440*/  UIADD3 UR8, UPT, UPT, -UR5, 0x100000, URZ ;  /* 0x0010000005087890 */ /* 0x000fc8000fffe1ff */
[----:B------:R-:W-:Y:S02]  /*0450*/  USHF.L.U32 UR9, UR8, 0xb, URZ ;  /* 0x0000000b08097899 */ /* 0x000fe400080006ff */
[----:B------:R-:W-:Y:S02]  /*0460*/  USHF.L.U32 UR8, UR8, 0x1, URZ ;  /* 0x0000000108087899 */ /* 0x000fe400080006ff */
[----:B------:R-:W-:-:S04]  /*0470*/  UIADD3 UR4, UPT, UPT, -UR4, 0x100000, URZ ;  /* 0x0010000004047890 */ /* 0x000fc8000fffe1ff */
[----:B------:R-:W-:Y:S02]  /*0480*/  USHF.L.U32 UR5, UR4, 0xb, URZ ;  /* 0x0000000b04057899 */ /* 0x000fe400080006ff */
[----:B------:R-:W-:Y:S01]  /*0490*/  USHF.L.U32 UR4, UR4, 0x1, URZ ;  /* 0x0000000104047899 */ /* 0x000fe200080006ff */
[----:B------:R-:W1:Y:S03]  /*04a0*/  FENCE.VIEW.ASYNC.S ;  /* 0x00000000000073c6 */ /* 0x000e660000000000 */
[----:B-1----:R1:W2:Y:S01]  /*04b0*/  SYNCS.EXCH.64 URZ, [UR6+0x30], UR8 ;  /* 0x0000300806ff75b2 */ /* 0x0022a20008000100 */
[----:B------:R1:W3:Y:S07]  /*04c0*/  SYNCS.EXCH.64 URZ, [UR6+0x38], UR8 ;  /* 0x0000380806ff75b2 */ /* 0x0002ee0008000100 */
[----:B------:R1:W4:Y:S01]  /*04d0*/  SYNCS.EXCH.64 URZ, [UR6+0x40], UR4 ;  /* 0x0000400406ff75b2 */ /* 0x0003220008000100 */
[----:B------:R1:W5:Y:S01]  /*04e0*/  SYNCS.EXCH.64 URZ, [UR6+0x48], UR4 ;  /* 0x0000480406ff75b2 */ /* 0x0003620008000100 */
[----:B------:R-:W-:Y:S01]  /*04f0*/  NOP ;  /* 0x0000000000007918 */ /* 0x000fe20000000000 */
.L_x_6:
[----:B------:R-:W-:Y:S01]  /*0500*/  NOP ;  /* 0x0000000000007918 */ /* 0x000fe20000000000 */
[----:B------:R-:W-:Y:S05]  /*0510*/  BRA.U !UP2, `(.L_x_7) ;  /* 0x000000010a087547 */ /* 0x000fea000b800000 */
[----:B--2345:R-:W-:Y:S01]  /*0520*/  UCGABAR_ARV ;  /* 0x00000000000079c7 */ /* 0x03cfe20008000000 */
[----:B------:R-:W-:Y:S05]  /*0530*/  BRA `(.L_x_8) ;  /* 0x0000000000047947 */ /* 0x000fea0003800000 */
.L_x_7:
[----:B--2345:R-:W-:Y:S01]  /*0540*/  NOP ;  /* 0x0000000000007918 */ /* 0x03cfe20000000000 */
.L_x_8:
[----:B------:R-:W-:Y:S05]  /*0550*/  BRA.U !UP2, `(.L_x_9) ;  /* 0x000000010a0c7547 */ /* 0x000fea000b800000 */
[----:B------:R-:W-:Y:S01]  /*0560*/  UCGABAR_WAIT ;  /* 0x0000000000007dc7 */ /* 0x000fe20008000000 */
[----:B------:R-:W-:Y:S01]  /*0570*/  CCTL.IVALL ;  /* 0x00000000ff00798f */ /* 0x000fe20002000000 */
[----:B------:R-:W-:Y:S05]  /*0580*/  BRA `(.L_x_10) ;  /* 0x0000000000047947 */ /* 0x000fea0003800000 */
.L_x_9:
[----:B------:R-:W-:Y:S06]  /*0590*/  BAR.SYNC.DEFER_BLOCKING 0x0 ;  /* 0x0000000000007b1d */ /* 0x000fec0000010000 */
.L_x_10:
[----:B------:R-:W-:Y:S01]  /*05a0*/  NOP ;  /* 0x0000000000007918 */ /* 0x000fe20000000000 */
[----:B------:R-:W-:Y:S05]  /*05b0*/  BRA.U !UP2, `(.L_x_11) ;  /* 0x000000010a087547 */ /* 0x000fea000b800000 */
[----:B------:R-:W-:Y:S01]  /*05c0*/  UCGABAR_ARV ;  /* 0x00000000000079c7 */ /* 0x000fe20008000000 */
[----:B------:R-:W-:Y:S05]  /*05d0*/  BRA `(.L_x_12) ;  /* 0x0000000000047947 */ /* 0x000fea0003800000 */
.L_x_11:
[----:B------:R-:W-:Y:S01]  /*05e0*/  NOP ;  /* 0x0000000000007918 */ /* 0x000fe20000000000 */
.L_x_12:
[----:B------:R-:W-:Y:S05]  /*05f0*/  BRA.U !UP2, `(.L_x_13) ;  /* 0x000000010a0c7547 */ /* 0x000fea000b800000 */
[----:B------:R-:W-:Y:S01]  /*0600*/  UCGABAR_WAIT ;  /* 0x0000000000007dc7 */ /* 0x000fe20008000000 */
[----:B------:R-:W-:Y:S01]  /*0610*/  CCTL.IVALL ;  /* 0x00000000ff00798f */ /* 0x000fe20002000000 */
[----:B------:R-:W-:Y:S05]  /*0620*/  BRA `(.L_x_14) ;  /* 0x0000000000047947 */ /* 0x000fea0003800000 */
.L_x_13:
[----:B------:R-:W-:Y:S06]  /*0630*/  BAR.SYNC.DEFER_BLOCKING 0x0 ;  /* 0x0000000000007b1d */ /* 0x000fec0000010000 */
.L_x_14:
[----:B------:R-:W2:Y:S01]  /*0640*/  LDCU.U8 UR20, c[0x0][0x5c8] ;  /* 0x0000b900ff1477ac */ /* 0x000ea20008000000 */
[----:B------:R-:W3:Y:S01]  /*0650*/  LDCU.U8 UR19, c[0x0][0x5c9] ;  /* 0x0000b920ff1377ac */ /* 0x000ee20008000000 */
[----:B------:R-:W4:Y:S01]  /*0660*/  LDCU.U8 UR18, c[0x0][0x5d4] ;  /* 0x0000ba80ff1277ac */ /* 0x000f220008000000 */
[----:B------:R-:W5:Y:S01]  /*0670*/  LDCU.U8 UR17, c[0x0][0x5e0] ;  /* 0x0000bc00ff1177ac */ /* 0x000f620008000000 */
[----:B------:R-:W1:Y:S01]  /*0680*/  LDCU.U8 UR16, c[0x0][0x5e1] ;  /* 0x0000bc20ff1077ac */ /* 0x000e620008000000 */
[----:B------:R-:W1:Y:S01]  /*0690*/  LDCU.U8 UR15, c[0x0][0x5d5] ;  /* 0x0000baa0ff0f77ac */ /* 0x000e620008000000 */
[----:B------:R-:W-:Y:S05]  /*06a0*/  BRA.U UP4, `(.L_x_15) ;  /* 0x0000000904347547 */ /* 0x000fea000b800000 */
[----:B------:R-:W5:Y:S01]  /*06b0*/  S2UR UR25, SR_CTAID.Z ;  /* 0x00000000001979c3 */ /* 0x000f620000002700 */
[----:B------:R-:W-:Y:S01]  /*06c0*/  UMOV UR14, 0x1 ;  /* 0x00000001000e7882 */ /* 0x000fe20000000000 */
[----:B------:R-:W-:Y:S01]  /*06d0*/  UMOV UR12, URZ ;  /* 0x000000ff000c7c82 */ /* 0x000fe20008000000 */
[----:B-----5:R-:W-:-:S09]  /*06e0*/  UISETP.GT.U32.AND UP0, UPT, UR25, 0x7f, UPT ;  /* 0x0000007f1900788c */ /* 0x020fd2000bf04070 */
[----:B------:R-:W-:Y:S05]  /*06f0*/  BRA.U UP0, `(.L_x_16) ;  /* 0x0000000500d47547 */ /* 0x000fea000b800000 */
[----:B-1----:R-:W1:Y:S01]  /*0700*/  LDCU.64 UR4, c[0x0][0x5c0] ;  /* 0x0000b800ff0477ac */ /* 0x002e620008000a00 */
[----:B------:R-:W5:Y:S01]  /*0710*/  S2UR UR24, SR_CTAID.X ;  /* 0x00000000001879c3 */ /* 0x000f620000002500 */
[----:B------:R-:W4:Y:S01]  /*0720*/  LDCU UR8, c[0x0][0x374] ;  /* 0x00006e80ff0877ac */ /* 0x000f220008000800 */
[----:B------:R-:W4:Y:S01]  /*0730*/  LDCU UR9, c[0x0][0x370] ;  /* 0x00006e00ff0977ac */ /* 0x000f220008000800 */
[----:B------:R-:W3:Y:S01]  /*0740*/  LDCU.64 UR26, c[0x0][0x348] ;  /* 0x00006900ff1a77ac */ /* 0x000ee20008000a00 */
[----:B------:R-:W-:Y:S01]  /*0750*/  UMOV UR14, 0x1 ;  /* 0x00000001000e7882 */ /* 0x000fe20000000000 */
[----:B-1----:R-:W-:-:S04]  /*0760*/  UIMAD.WIDE.U32 UR6, UR25, UR5, URZ ;  /* 0x00000005190672a5 */ /* 0x002fc8000f8e00ff */
[----:B------:R-:W-:Y:S02]  /*0770*/  UIADD3 UR5, UPT, UPT, UR25, -UR7, URZ ;  /* 0x8000000719057290 */ /* 0x000fe4000fffe0ff */
[----:B-----5:R-:W-:Y:S02]  /*0780*/  USHF.L.U32 UR24, UR24, 0x7, URZ ;  /* 0x0000000718187899 */ /* 0x020fe400080006ff */
[----:B--2---:R-:W-:-:S03]  /*0790*/  USHF.R.U32.HI UR5, URZ, UR20, UR5 ;  /* 0x00000014ff057299 */ /* 0x004fc60008011605 */
[----:B------:R-:W1:Y:S01]  /*07a0*/  LDCU UR6, c[0x0][0x5d0] ;  /* 0x0000ba00ff0677ac */ /* 0x000e620008000800 */
[----:B------:R-:W-:Y:S02]  /*07b0*/  UIADD3 UR5, UPT, UPT, UR7, UR5, URZ ;  /* 0x0000000507057290 */ /* 0x000fe4000fffe0ff */
[----:B----4-:R-:W-:Y:S02]  /*07c0*/  UIMAD UR9, UR8, UR9, URZ ;  /* 0x00000009080972a4 */ /* 0x010fe4000f8e02ff */
[----:B---3--:R-:W-:Y:S01]  /*07d0*/  USHF.R.U32.HI UR11, URZ, UR19, UR5 ;  /* 0x00000013ff0b7299 */ /* 0x008fe20008011605 */
[----:B------:R-:W-:Y:S01]  /*07e0*/  UMOV UR8, 0x400 ;  /* 0x0000040000087882 */ /* 0x000fe20000000000 */
[----:B------:R-:W-:Y:S02]  /*07f0*/  ULOP3.LUT UR24, UR24, 0x180, URZ, 0xc0, !UPT ;  /* 0x0000018018187892 */ /* 0x000fe4000f8ec0ff */
[----:B------:R-:W-:-:S04]  /*0800*/  UIADD3 UR11, UPT, UPT, -UR11, URZ, URZ ;  /* 0x000000ff0b0b7290 */ /* 0x000fc8000fffe1ff */
[----:B------:R-:W-:Y:S01]  /*0810*/  UIMAD UR11, UR11, UR4, UR25 ;  /* 0x000000040b0b72a4 */ /* 0x000fe2000f8e0219 */
[----:B------:R-:W2:Y:S03]  /*0820*/  LDCU.64 UR4, c[0x0][0x5d8] ;  /* 0x0000bb00ff0477ac */ /* 0x000ea60008000a00 */
[----:B-1----:R-:W-:-:S04]  /*0830*/  UIMAD.WIDE.U32 UR6, UR11, UR6, URZ ;  /* 0x000000060b0672a5 */ /* 0x002fc8000f8e00ff */
[----:B------:R-:W-:-:S04]  /*0840*/  UIADD3 UR6, UPT, UPT, UR11, -UR7, URZ ;  /* 0x800000070b067290 */ /* 0x000fc8000fffe0ff */
[----:B------:R-:W-:-:S04]  /*0850*/  USHF.R.U32.HI UR6, URZ, UR18, UR6 ;  /* 0x00000012ff067299 */ /* 0x000fc80008011606 */
[----:B------:R-:W-:Y:S01]  /*0860*/  UIADD3 UR6, UPT, UPT, UR7, UR6, URZ ;  /* 0x0000000607067290 */ /* 0x000fe2000fffe0ff */
[----:B------:R-:W1:Y:S03]  /*0870*/  LDCU UR7, c[0x0][0x378] ;  /* 0x00006f00ff0777ac */ /* 0x000e660008000800 */
[----:B------:R-:W-:-:S04]  /*0880*/  USHF.R.U32.HI UR6, URZ, UR15, UR6 ;  /* 0x0000000fff067299 */ /* 0x000fc80008011606 */
[----:B--2---:R-:W-:-:S07]  /*0890*/  UIMAD.WIDE.U32 UR12, UR6, UR5, URZ ;  /* 0x00000005060c72a5 */ /* 0x004fce000f8e00ff */
[----:B------:R-:W-:Y:S01]  /*08a0*/  UMOV UR23, UR13 ;  /* 0x0000000d00177c82 */ /* 0x000fe20008000000 */
[----:B------:R-:W-:Y:S01]  /*08b0*/  UMOV UR12, URZ ;  /* 0x000000ff000c7c82 */ /* 0x000fe20008000000 */
[----:B------:R-:W-:Y:S02]  /*08c0*/  UIADD3 UR5, UPT, UPT, UR6, -UR23, URZ ;  /* 0x8000001706057290 */ /* 0x000fe4000fffe0ff */
[----:B------:R-:W2:Y:S01]  /*08d0*/  S2UR UR13, SR_CgaCtaId ;  /* 0x00000000000d79c3 */ /* 0x000ea20000008800 */
[----:B-1----:R-:W-:Y:S02]  /*08e0*/  UIMAD UR7, UR9, UR7, URZ ;  /* 0x00000007090772a4 */ /* 0x002fe4000f8e02ff */
[----:B------:R-:W-:-:S04]  /*08f0*/  USHF.R.U32.HI UR5, URZ, UR17, UR5 ;  /* 0x00000011ff057299 */ /* 0x000fc80008011605 */
[----:B------:R-:W-:Y:S02]  /*0900*/  UIADD3 UR5, UPT, UPT, UR23, UR5, URZ ;  /* 0x0000000517057290 */ /* 0x000fe4000fffe0ff */
[----:B------:R-:W-:Y:S02]  /*0910*/  USHF.R.S32.HI UR23, URZ, 0x1f, UR7 ;  /* 0x0000001fff177899 */ /* 0x000fe40008011407 */
[----:B------:R-:W-:Y:S02]  /*0920*/  USHF.R.U32.HI UR10, URZ, UR16, UR5 ;  /* 0x00000010ff0a7299 */ /* 0x000fe40008011605 */
[----:B------:R-:W-:Y:S02]  /*0930*/  ULEA.HI UR23, UR23, UR7, URZ, 0x2 ;  /* 0x0000000717177291 */ /* 0x000fe4000f8f10ff */
[----:B------:R-:W-:-:S03]  /*0940*/  UIADD3 UR10, UPT, UPT, -UR10, URZ, URZ ;  /* 0x000000ff0a0a7290 */ /* 0x000fc6000fffe1ff */
[----:B------:R-:W1:Y:S01]  /*0950*/  LDCU UR5, c[0x0][0x5cc] ;  /* 0x0000b980ff0577ac */ /* 0x000e620008000800 */
[----:B------:R-:W-:Y:S02]  /*0960*/  UIMAD UR4, UR10, UR4, UR6 ;  /* 0x000000040a0472a4 */ /* 0x000fe4000f8e0206 */
[----:B------:R-:W-:Y:S02]  /*0970*/  UIADD3 UR6, UPT, UPT, -UR6, URZ, URZ ;  /* 0x000000ff06067290 */ /* 0x000fe4000fffe1ff */
[----:B--2---:R-:W-:Y:S02]  /*0980*/  ULEA UR13, UR13, UR8, 0x18 ;  /* 0x000000080d0d7291 */ /* 0x004fe4000f8ec0ff */
[----:B-1----:R-:W-:-:S12]  /*0990*/  UIMAD UR11, UR6, UR5, UR11 ;  /* 0x00000005060b72a4 */ /* 0x002fd8000f8e020b */
.L_x_20:
[----:B------:R-:W-:Y:S01]  /*09a0*/  USHF.L.U32 UR5, UR14, 0x1f, URZ ;  /* 0x0000001f0e057899 */ /* 0x000fe200080006ff */
[----:B------:R-:W-:Y:S01]  /*09b0*/  HFMA2 R2, -RZ, RZ, 0, -2 ;  /* 0x0000c000ff027431 */ /* 0x000fe200000001ff */
[----:B------:R-:W-:Y:S02]  /*09c0*/  ULEA UR6, UR12, UR13, 0x3 ;  /* 0x0000000d0c067291 */ /* 0x000fe4000f8e18ff */
[----:B------:R-:W-:Y:S02]  /*09d0*/  ULEA UR7, UR4, UR22, 0x2 ;  /* 0x0000001604077291 */ /* 0x000fe4000f8e10ff */
[----:B------:R-:W-:Y:S01]  /*09e0*/  MOV R0, UR5 ;  /* 0x0000000500007c02 */ /* 0x000fe20008000f00 */
[----:B------:R-:W-:Y:S02]  /*09f0*/  UIADD3 UR34, UP1, UPT, UR26, 0x40, URZ ;  /* 0x000000401a227890 */ /* 0x000fe4000ff3e0ff */
[----:B------:R-:W-:Y:S02]  /*0a00*/  UIADD3 UR32, UP0, UPT, UR26, 0xc0, URZ ;  /* 0x000000c01a207890 */ /* 0x000fe4000ff1e0ff */
[----:B----4-:R1:W2:Y:S01]  /*0a10*/  SYNCS.PHASECHK.TRANS64.TRYWAIT P2, [UR6+0x18], R0 ;  /* 0x00001800ff0075a7 */ /* 0x0102a20008041106 */
[----:B------:R-:W-:-:S02]  /*0a20*/  ULEA UR11, UR11, UR24, 0x9 ;  /* 0x000000180b0b7291 */ /* 0x000fc4000f8e48ff */
[----:B------:R-:W-:Y:S02]  /*0a30*/  UIADD3.X UR35, UPT, UPT, URZ, UR27, URZ, UP1, !UPT ;  /* 0x0000001bff237290 */ /* 0x000fe40008ffe4ff */
[----:B------:R-:W-:Y:S02]  /*0a40*/  UIADD3.X UR33, UPT, UPT, URZ, UR27, URZ, UP0, !UPT ;  /* 0x0000001bff217290 */ /* 0x000fe400087fe4ff */
[----:B------:R-:W-:Y:S01]  /*0a50*/  USHF.L.U32 UR7, UR7, 0x6, URZ ;  /* 0x0000000607077899 */ /* 0x000fe200080006ff */
[----:B------:R-:W-:-:S11]  /*0a60*/  UMOV UR31, URZ ;  /* 0x000000ff001f7c82 */ /* 0x000fd60008000000 */
.L_x_19:
[----:B---3--:R-:W-:Y:S02]  /*0a70*/  UIADD3 UR5, UPT, UPT, UR12, 0x1, URZ ;  /* 0x000000010c057890 */ /* 0x008fe4000fffe0ff */
[----:B------:R-:W-:Y:S02]  /*0a80*/  ULEA UR8, UR12, UR13, 0xe ;  /* 0x0000000d0c087291 */ /* 0x000fe4000f8e70ff */
[----:B------:R-:W-:Y:S02]  /*0a90*/  ULEA UR6, UR12, UR22, 0x2 ;  /* 0x000000160c067291 */ /* 0x000fe4000f8e10ff */
[----:B------:R-:W-:Y:S02]  /*0aa0*/  UISETP.NE.AND UP1, UPT, UR5, 0x3, UPT ;  /* 0x000000030500788c */ /* 0x000fe4000bf25270 */
[----:B------:R-:W-:Y:S02]  /*0ab0*/  USHF.L.U32 UR10, UR31, 0x6, URZ ;  /* 0x000000061f0a7899 */ /* 0x000fe400080006ff */
[----:B------:R-:W-:-:S02]  /*0ac0*/  ULEA UR6, UR6, UR13, 0xd ;  /* 0x0000000d06067291 */ /* 0x000fc4000f8e68ff */
[----:B------:R-:W-:Y:S02]  /*0ad0*/  UIADD3 UR8, UPT, UPT, UR8, 0xc400, URZ ;  /* 0x0000c40008087890 */ /* 0x000fe4000fffe0ff */
[----:B------:R-:W-:Y:S02]  /*0ae0*/  USEL UR4, URZ, 0x1, UP1 ;  /* 0x00000001ff047887 */ /* 0x000fe40008800000 */
[----:B------:R-:W-:Y:S02]  /*0af0*/  UISETP.GT.U32.AND UP0, UPT, UR31, 0x3e, UPT ;  /* 0x0000003e1f00788c */ /* 0x000fe4000bf04070 */
[----:B------:R-:W-:Y:S01]  /*0b00*/  ULEA UR9, UR12, UR13, 0x3 ;  /* 0x0000000d0c097291 */ /* 0x000fe2000f8e18ff */
[----:B--2-4-:R-:W-:Y:S11]  /*0b10*/  @P2 BRA `(.L_x_17) ;  /* 0x0000000000102947 */ /* 0x014ff60003800000 */
[----:B------:R-:W-:-:S06]  /*0b20*/  USHF.L.U32 UR12, UR14, 0x1f, URZ ;  /* 0x0000001f0e0c7899 */ /* 0x000fcc00080006ff */
[----:B-1----:R-:W-:-:S04]  /*0b30*/  MOV R0, UR12 ;  /* 0x0000000c00007c02 */ /* 0x002fc80008000f00 */
[----:B------:R-:W1:Y:S02]  /*0b40*/  SYNCS.PHASECHK.TRANS64.TRYWAIT P0, [UR9+0x18], R0 ;  /* 0x00001800ff0075a7 */ /* 0x000e640008001109 */
[----:B-1----:R-:W-:Y:S05]  /*0b50*/  @!P0 BRA `(.L_x_18) ;  /* 0x0000003000e88947 */ /* 0x002fea0003800000 */
.L_x_17:
[----:B------:R-:W-:Y:S02]  /*0b60*/  ELECT P1, URZ, PT ;  /* 0x0000000000ff782f */ /* 0x000fe40003820000 */
[----:B------:R-:W-:Y:S01]  /*0b70*/  PLOP3.LUT P0, PT, PT, PT, UP0, 0x80, 0x8 ;  /* 0x000000000008781c */ /* 0x000fe20003f0f008 */
[----:B------:R-:W-:Y:S01]  /*0b80*/  ULOP3.LUT UR14, UR14, UR4, URZ, 0x3c, !UPT ;  /* 0x000000040e0e7292 */ /* 0x000fe2000f8e3cff */
[----:B------:R-:W-:Y:S01]  /*0b90*/  PLOP3.LUT P2, PT, PT, PT, PT, 0x80, 0x8 ;  /* 0x000000000008781c */ /* 0x000fe20003f4f070 */
[----:B------:R-:W-:Y:S02]  /*0ba0*/  USEL UR12, UR5, URZ, UP1 ;  /* 0x000000ff050c7287 */ /* 0x000fe40008800000 */
[----:B------:R-:W-:Y:S02]  /*0bb0*/  UIADD3 UR4, UPT, UPT, UR6, 0x18400, URZ ;  /* 0x0001840006047890 */ /* 0x000fe4000fffe0ff */
[----:B------:R-:W-:Y:S02]  /*0bc0*/  @!UP0 USHF.L.U32 UR29, UR14, 0x1f, URZ ;  /* 0x0000001f0e1d8899 */ /* 0x000fe400080006ff */
[----:B------:R-:W-:Y:S01]  /*0bd0*/  @!UP0 ULEA UR30, UR12, UR13, 0x3 ;  /* 0x0000000d0c1e8291 */ /* 0x000fe2000f8e18ff */
[----:B------:R-:W-:Y:S01]  /*0be0*/  UMOV UR28, 0xf0000 ;  /* 0x000f0000001c7882 */ /* 0x000fe20000000000 */
[----:B------:R-:W-:-:S02]  /*0bf0*/  UMOV UR5, UR9 ;  /* 0x0000000900057c82 */ /* 0x000fc40008000000 */
[----:B-1----:R-:W-:Y:S01]  /*0c00*/  IMAD.U32 R0, RZ, RZ, UR29 ;  /* 0x0000001dff007e24 */ /* 0x002fe2000f8e00ff */
[----:B------:R-:W-:Y:S01]  /*0c10*/  UMOV UR6, UR10 ;  /* 0x0000000a00067c82 */ /* 0x000fe20008000000 */
[----:B------:R3:W-:Y:S01]  /*0c20*/  @P1 SYNCS.ARRIVE.TRANS64 RZ, [UR9], R2 ;  /* 0x00000002ffff19a7 */ /* 0x0007e20008000009 */
[----:B------:R3:W-:Y:S01]  /*0c30*/  UTMALDG.2D [UR8], [UR34], desc[URZ] ;  /* 0x0000ff08220075b4 */ /* 0x0007e20008009000 */
[----:B------:R-:W-:-:S04]  /*0c40*/  UIADD3 UR31, UPT, UPT, UR31, 0x1, URZ ;  /* 0x000000011f1f7890 */ /* 0x000fc8000fffe0ff */
[----:B------:R-:W-:Y:S01]  /*0c50*/  UISETP.NE.AND UP0, UPT, UR31, 0x40, UPT ;  /* 0x000000401f00788c */ /* 0x000fe2000bf05270 */
[----:B------:R3:W-:Y:S01]  /*0c60*/  UTMALDG.2D.MULTICAST [UR4], [UR32], UR28, desc[URZ] ;  /* 0x0000ff04200073b4 */ /* 0x0007e2000800981c */
[----:B------:R3:W4:Y:S07]  /*0c70*/  @!P0 SYNCS.PHASECHK.TRANS64.TRYWAIT P2, [UR30+0x18], R0 ;  /* 0x00001800ff0085a7 */ /* 0x00072e000804111e */
[----:B------:R-:W-:Y:S05]  /*0c80*/  BRA.U UP0, `(.L_x_19) ;  /* 0xfffffffd00787547 */ /* 0x000fea000b83ffff */
[----:B---3--:R-:W1:Y:S01]  /*0c90*/  LDCU.64 UR4, c[0x0][0x5c0] ;  /* 0x0000b800ff0477ac */ /* 0x008e620008000a00 */
[----:B------:R-:W-:-:S04]  /*0ca0*/  ULEA.HI.SX32 UR25, UR23, UR25, 0x1e ;  /* 0x0000001917197291 */ /* 0x000fc8000f8ff2ff */
[----:B------:R-:W-:Y:S02]  /*0cb0*/  UISETP.GE.AND UP0, UPT, UR25, 0x80, UPT ;  /* 0x000000801900788c */ /* 0x000fe4000bf06270 */
[----:B-1----:R-:W-:Y:S01]  /*0cc0*/  UIMAD.WIDE.U32 UR6, UR25, UR5, URZ ;  /* 0x00000005190672a5 */ /* 0x002fe2000f8e00ff */
[----:B------:R-:W1:Y:S03]  /*0cd0*/  LDCU UR5, c[0x0][0x5d0] ;  /* 0x0000ba00ff0577ac */ /* 0x000e660008000800 */
[----:B------:R-:W-:-:S04]  /*0ce0*/  UIADD3 UR6, UPT, UPT, UR25, -UR7, URZ ;  /* 0x8000000719067290 */ /* 0x000fc8000fffe0ff */
[----:B------:R-:W-:-:S04]  /*0cf0*/  USHF.R.U32.HI UR6, URZ, UR20, UR6 ;  /* 0x00000014ff067299 */ /* 0x000fc80008011606 */
[----:B------:R-:W-:-:S04]  /*0d00*/  UIADD3 UR6, UPT, UPT, UR7, UR6, URZ ;  /* 0x0000000607067290 */ /* 0x000fc8000fffe0ff */
[----:B------:R-:W-:-:S04]  /*0d10*/  USHF.R.U32.HI UR11, URZ, UR19, UR6 ;  /* 0x00000013ff0b7299 */ /* 0x000fc80008011606 */
[----:B------:R-:W-:-:S04]  /*0d20*/  UIADD3 UR11, UPT, UPT, -UR11, URZ, URZ ;  /* 0x000000ff0b0b7290 */ /* 0x000fc8000fffe1ff */
[----:B------:R-:W-:-:S04]  /*0d30*/  UIMAD UR11, UR4, UR11, UR25 ;  /* 0x0000000b040b72a4 */ /* 0x000fc8000f8e0219 */
[----:B-1----:R-:W-:Y:S01]  /*0d40*/  UIMAD.WIDE.U32 UR6, UR11, UR5, URZ ;  /* 0x000000050b0672a5 */ /* 0x002fe2000f8e00ff */
[----:B------:R-:W1:Y:S03]  /*0d50*/  LDCU.64 UR4, c[0x0][0x5d8] ;  /* 0x0000bb00ff0477ac */ /* 0x000e660008000a00 */
[----:B------:R-:W-:-:S04]  /*0d60*/  UIADD3 UR6, UPT, UPT, UR11, -UR7, URZ ;  /* 0x800000070b067290 */ /* 0x000fc8000fffe0ff */
[----:B------:R-:W-:-:S04]  /*0d70*/  USHF.R.U32.HI UR6, URZ, UR18, UR6 ;  /* 0x00000012ff067299 */ /* 0x000fc80008011606 */
[----:B------:R-:W-:Y:S01]  /*0d80*/  UIADD3 UR6, UPT, UPT, UR7, UR6, URZ ;  /* 0x0000000607067290 */ /* 0x000fe2000fffe0ff */
[----:B------:R-:W2:Y:S03]  /*0d90*/  LDCU UR7, c[0x0][0x5cc] ;  /* 0x0000b980ff0777ac */ /* 0x000ea60008000800 */
[----:B------:R-:W-:-:S04]  /*0da0*/  USHF.R.U32.HI UR6, URZ, UR15, UR6 ;  /* 0x0000000fff067299 */ /* 0x000fc80008011606 */
[----:B-1----:R-:W-:Y:S02]  /*0db0*/  UIMAD.WIDE.U32 UR8, UR6, UR5, URZ ;  /* 0x00000005060872a5 */ /* 0x002fe4000f8e00ff */
[----:B------:R-:W-:Y:S02]  /*0dc0*/  UIADD3 UR8, UPT, UPT, -UR6, URZ, URZ ;  /* 0x000000ff06087290 */ /* 0x000fe4000fffe1ff */
[----:B------:R-:W-:-:S04]  /*0dd0*/  UIADD3 UR5, UPT, UPT, UR6, -UR9, URZ ;  /* 0x8000000906057290 */ /* 0x000fc8000fffe0ff */
[----:B------:R-:W-:Y:S02]  /*0de0*/  USHF.R.U32.HI UR5, URZ, UR17, UR5 ;  /* 0x00000011ff057299 */ /* 0x000fe40008011605 */
[----:B--2---:R-:W-:Y:S02]  /*0df0*/  UIMAD UR11, UR7, UR8, UR11 ;  /* 0x00000008070b72a4 */ /* 0x004fe4000f8e020b */
[----:B------:R-:W-:-:S04]  /*0e00*/  UIADD3 UR5, UPT, UPT, UR9, UR5, URZ ;  /* 0x0000000509057290 */ /* 0x000fc8000fffe0ff */
[----:B------:R-:W-:-:S04]  /*0e10*/  USHF.R.U32.HI UR5, URZ, UR16, UR5 ;  /* 0x00000010ff057299 */ /* 0x000fc80008011605 */
[----:B------:R-:W-:-:S04]  /*0e20*/  UIADD3 UR5, UPT, UPT, -UR5, URZ, URZ ;  /* 0x000000ff05057290 */ /* 0x000fc8000fffe1ff */
[----:B------:R-:W-:Y:S01]  /*0e30*/  UIMAD UR4, UR4, UR5, UR6 ;  /* 0x00000005040472a4 */ /* 0x000fe2000f8e0206 */
[----:B------:R-:W-:Y:S11]  /*0e40*/  BRA.U !UP0, `(.L_x_20) ;  /* 0xfffffff908d47547 */ /* 0x000ff6000b83ffff */
.L_x_16:
[----:B------:R-:W5:Y:S01]  /*0e50*/  S2UR UR13, SR_CgaCtaId ;  /* 0x00000000000d79c3 */ /* 0x000f620000008800 */
[----:B------:R-:W-:Y:S02]  /*0e60*/  UISETP.NE.AND UP0, UPT, UR12, 0x2, UPT ;  /* 0x000000020c00788c */ /* 0x000fe4000bf05270 */
[----:B-1----:R-:W-:Y:S01]  /*0e70*/  UIADD3 UR4, UPT, UPT, UR12, 0x2, URZ ;  /* 0x000000020c047890 */ /* 0x002fe2000fffe0ff */
[----:B------:R-:W-:-:S03]  /*0e80*/  UMOV UR5, 0x400 ;  /* 0x0000040000057882 */ /* 0x000fc60000000000 */
[----:B------:R-:W-:-:S04]  /*0e90*/  USEL UR4, UR4, 0x1, UP0 ;  /* 0x0000000104047887 */ /* 0x000fc80008000000 */
[----:B------:R-:W-:-:S04]  /*0ea0*/  UISETP.NE.AND UP0, UPT, UR4, 0x3, UPT ;  /* 0x000000030400788c */ /* 0x000fc8000bf05270 */
[----:B------:R-:W-:Y:S02]  /*0eb0*/  UISETP.EQ.XOR UP1, UPT, UR12, 0x2, !UP0 ;  /* 0x000000020c00788c */ /* 0x000fe4000c722a70 */
[----:B------:R-:W-:Y:S02]  /*0ec0*/  USEL UR4, UR4, URZ, UP0 ;  /* 0x000000ff04047287 */ /* 0x000fe40008000000 */
[----:B------:R-:W-:-:S04]  /*0ed0*/  USEL UR6, URZ, 0x1, !UP1 ;  /* 0x00000001ff067887 */ /* 0x000fc8000c800000 */
[----:B------:R-:W-:Y:S02]  /*0ee0*/  ULOP3.LUT UR6, UR14, UR6, URZ, 0x3c, !UPT ;  /* 0x000000060e067292 */ /* 0x000fe4000f8e3cff */
[----:B-----5:R-:W-:Y:S02]  /*0ef0*/  ULEA UR5, UR13, UR5, 0x18 ;  /* 0x000000050d057291 */ /* 0x020fe4000f8ec0ff */
[----:B------:R-:W-:Y:S02]  /*0f00*/  USHF.L.U32 UR6, UR6, 0x1f, URZ ;  /* 0x0000001f06067899 */ /* 0x000fe400080006ff */
[----:B------:R-:W-:-:S04]  /*0f10*/  ULEA UR4, UR4, UR5, 0x3 ;  /* 0x0000000504047291 */ /* 0x000fc8000f8e18ff */
[----:B------:R-:W-:-:S05]  /*0f20*/  MOV R0, UR6 ;  /* 0x0000000600007c02 */ /* 0x000fca0008000f00 */
[----:B------:R-:W1:Y:S02]  /*0f30*/  SYNCS.PHASECHK.TRANS64.TRYWAIT P0, [UR4+0x18], R0 ;  /* 0x00001800ff0075a7 */ /* 0x000e640008001104 */
[----:B-1----:R-:W-:Y:S05]  /*0f40*/  @!P0 BRA `(.L_x_21) ;  /* 0x00000030000c8947 */ /* 0x002fea0003800000 */
.L_x_47:
[----:B------:R-:W-:-:S13]  /*0f50*/  ELECT P0, URZ, PT ;  /* 0x0000000000ff782f */ /* 0x000fda0003800000 */
[----:B-1----:R-:W-:-:S04]  /*0f60*/  @P0 MOV R0, 0xc000 ;  /* 0x0000c00000000802 */ /* 0x002fc80000000f00 */
[----:B------:R1:W-:Y:S03]  /*0f70*/  @P0 SYNCS.ARRIVE.TRANS64 RZ, [UR4], R0 ;  /* 0x00000000ffff09a7 */ /* 0x0003e60008000004 */
.L_x_15:
[----:B------:R-:W-:-:S09]  /*0f80*/  UISETP.NE.AND UP0, UPT, UR21, 0x4, UPT ;  /* 0x000000041500788c */ /* 0x000fd2000bf05270 */
[----:B------:R-:W-:Y:S05]  /*0f90*/  BRA.U UP0, `(.L_x_22) ;  /* 0x00000009001c7547 */ /* 0x000fea000b800000 */
[----:B------:R-:W5:Y:S08]  /*0fa0*/  S2UR UR14, SR_CTAID.Z ;  /* 0x00000000000e79c3 */ /* 0x000f700000002700 */
[----:B------:R-:W-:Y:S01]  /*0fb0*/  BAR.SYNC.DEFER_BLOCKING 0x2, 0xa0 ;  /* 0x0082800000007b1d */ /* 0x000fe20000010000 */
[----:B------:R-:W-:Y:S01]  /*0fc0*/  USHF.R.S32.HI UR22, URZ, 0x1f, UR13 ;  /* 0x0000001fff167899 */ /* 0x000fe2000801140d */
[----:B------:R-:W-:Y:S01]  /*0fd0*/  HFMA2 R6, -RZ, RZ, 0, 5.9604644775390625e-08 ;  /* 0x00000001ff067431 */ /* 0x000fe200000001ff */
[----:B------:R-:W-:-:S02]  /*0fe0*/  MOV R5, 0x1 ;  /* 0x0000000100057802 */ /* 0x000fc40000000f00 */
[----:B------:R-:W-:Y:S01]  /*0ff0*/  ULEA.HI UR22, UR22, UR13, URZ, 0x2 ;  /* 0x0000000d16167291 */ /* 0x000fe2000f8f10ff */
[----:B-1----:R-:W-:-:S03]  /*1000*/  UMOV UR4, 0x1 ;  /* 0x0000000100047882 */ /* 0x002fc60000000000 */
[----:B------:R-:W-:-:S04]  /*1010*/  ULOP3.LUT UR22, UR22, 0xfffffffc, URZ, 0xc0, !UPT ;  /* 0xfffffffc16167892 */ /* 0x000fc8000f8ec0ff */
[----:B------:R-:W-:-:S04]  /*1020*/  UIADD3 UR22, UPT, UPT, -UR22, UR13, URZ ;  /* 0x0000000d16167290 */ /* 0x000fc8000fffe1ff */
[----:B------:R-:W-:Y:S02]  /*1030*/  USHF.L.U32 UR22, UR4, UR22, URZ ;  /* 0x0000001604167299 */ /* 0x000fe400080006ff */
[----:B-----5:R-:W-:-:S09]  /*1040*/  UISETP.GT.U32.AND UP0, UPT, UR14, 0x7f, UPT ;  /* 0x0000007f0e00788c */ /* 0x020fd2000bf04070 */
[----:B------:R-:W-:Y:S05]  /*1050*/  BRA.U UP0, `(.L_x_23) ;  /* 0x0000000500b47547 */ /* 0x000fea000b800000 */
[----:B------:R-:W-:Y:S01]  /*1060*/  UMOV UR4, 0x400 ;  /* 0x0000040000047882 */ /* 0x000fe20000000000 */
[----:B------:R-:W1:Y:S01]  /*1070*/  LDCU UR7, c[0x0][0x374] ;  /* 0x00006e80ff0777ac */ /* 0x000e620008000800 */
[----:B------:R-:W-:Y:S01]  /*1080*/  MOV R5, 0x1 ;  /* 0x0000000100057802 */ /* 0x000fe20000000f00 */
[----:B------:R-:W-:Y:S01]  /*1090*/  ULEA UR4, UR13, UR4, 0x18 ;  /* 0x000000040d047291 */ /* 0x000fe2000f8ec0ff */
[----:B------:R-:W1:Y:S01]  /*10a0*/  LDCU UR6, c[0x0][0x370] ;  /* 0x00006e00ff0677ac */ /* 0x000e620008000800 */
[----:B------:R-:W5:Y:S07]  /*10b0*/  LDCU UR5, c[0x0][0x378] ;  /* 0x00006f00ff0577ac */ /* 0x000f6e0008000800 */
[----:B------:R-:W4:Y:S01]  /*10c0*/  LDS R0, [UR4+0x58] ;  /* 0x00005804ff007984 */ /* 0x000f220008000800 */
[----:B------:R-:W-:Y:S01]  /*10d0*/  UMOV UR44, 0x8402010 ;  /* 0x08402010002c7882 */ /* 0x000fe20000000000 */
[----:B------:R-:W-:-:S02]  /*10e0*/  UIADD3 UR10, UPT, UPT, UR4, 0xc400, URZ ;  /* 0x0000c400040a7890 */ /* 0x000fc4000fffe0ff */
[----:B------:R-:W-:Y:S02]  /*10f0*/  UIADD3 UR11, UPT, UPT, UR4, 0x18400, URZ ;  /* 0x00018400040b7890 */ /* 0x000fe4000fffe0ff */
[----:B------:R-:W-:Y:S02]  /*1100*/  USEL UR45, URZ, 0x4000, UP6 ;  /* 0x00004000ff2d7887 */ /* 0x000fe4000b000000 */
[----:B------:R-:W-:Y:S02]  /*1110*/  USEL UR44, UR44, 0x8400010, !UP5 ;  /* 0x084000102c2c7887 */ /* 0x000fe4000e800000 */
[----:B------:R-:W-:Y:S02]  /*1120*/  USHF.R.U32.HI UR10, URZ, 0x4, UR10 ;  /* 0x00000004ff0a7899 */ /* 0x000fe4000801160a */
[----:B-1----:R-:W-:Y:S02]  /*1130*/  UIMAD UR6, UR7, UR6, URZ ;  /* 0x00000006070672a4 */ /* 0x002fe4000f8e02ff */
[----:B------:R-:W-:-:S02]  /*1140*/  USHF.R.U32.HI UR11, URZ, 0x4, UR11 ;  /* 0x00000004ff0b7899 */ /* 0x000fc4000801160b */
[----:B-----5:R-:W-:Y:S02]  /*1150*/  UIMAD UR5, UR6, UR5, URZ ;  /* 0x00000005060572a4 */ /* 0x020fe4000f8e02ff */
[----:B------:R-:W-:Y:S02]  /*1160*/  UIADD3 UR45, UPT, UPT, UR45, UR44, URZ ;  /* 0x0000002c2d2d7290 */ /* 0x000fe4000fffe0ff */
[----:B------:R-:W-:Y:S02]  /*1170*/  ULOP3.LUT UR24, UR22, 0xf, URZ, 0xfc, !UPT ;  /* 0x0000000f16187892 */ /* 0x000fe4000f8efcff */
[----:B------:R-:W-:Y:S02]  /*1180*/  ULOP3.LUT UR10, UR10, 0x3fc0, URZ, 0xc0, !UPT ;  /* 0x00003fc00a0a7892 */ /* 0x000fe4000f8ec0ff */
[----:B------:R-:W-:Y:S02]  /*1190*/  ULOP3.LUT UR11, UR11, 0x3fc0, URZ, 0xc0, !UPT ;  /* 0x00003fc00b0b7892 */ /* 0x000fe4000f8ec0ff */
[----:B------:R-:W-:-:S02]  /*11a0*/  USHF.R.S32.HI UR33, URZ, 0x1f, UR5 ;  /* 0x0000001fff217899 */ /* 0x000fc40008011405 */
[----:B------:R-:W-:Y:S02]  /*11b0*/  ULOP3.LUT UR22, UR22, 0xffff, URZ, 0xc0, !UPT ;  /* 0x0000ffff16167892 */ /* 0x000fe4000f8ec0ff */
[----:B------:R-:W-:Y:S02]  /*11c0*/  ULOP3.LUT UR24, UR24, 0xffff, URZ, 0xc0, !UPT ;  /* 0x0000ffff18187892 */ /* 0x000fe4000f8ec0ff */
[----:B------:R-:W-:Y:S02]  /*11d0*/  ULOP3.LUT UR10, UR10, 0x10000, URZ, 0xfc, !UPT ;  /* 0x000100000a0a7892 */ /* 0x000fe4000f8efcff */
[----:B------:R-:W-:Y:S02]  /*11e0*/  ULOP3.LUT UR11, UR11, 0x10000, URZ, 0xfc, !UPT ;  /* 0x000100000b0b7892 */ /* 0x000fe4000f8efcff */
[----:B------:R-:W-:Y:S01]  /*11f0*/  ULEA.HI UR33, UR33, UR5, URZ, 0x2 ;  /* 0x0000000521217291 */ /* 0x000fe2000f8f10ff */
[----:B------:R-:W-:Y:S01]  /*1200*/  UMOV UR32, URZ ;  /* 0x000000ff00207c82 */ /* 0x000fe20008000000 */
[----:B------:R-:W-:Y:S01]  /*1210*/  UMOV UR31, URZ ;  /* 0x000000ff001f7c82 */ /* 0x000fe20008000000 */
[----:B----4-:R-:W-:Y:S01]  /*1220*/  R2UR UR34, R0 ;  /* 0x00000000002272ca */ /* 0x010fe200000e0000 */
[----:B------:R-:W-:Y:S01]  /*1230*/  UMOV UR29, URZ ;  /* 0x000000ff001d7c82 */ /* 0x000fe20008000000 */
[----:B------:R-:W-:Y:S01]  /*1240*/  UMOV UR44, URZ ;  /* 0x000000ff002c7c82 */ /* 0x000fe20008000000 */
[----:B------:R-:W-:Y:S01]  /*1250*/  UMOV UR40, URZ ;  /* 0x000000ff00287c82 */ /* 0x000fe20008000000 */
[----:B------:R-:W-:Y:S01]  /*1260*/  UMOV UR41, UR45 ;  /* 0x0000002d00297c82 */ /* 0x000fe20008000000 */
[----:B------:R-:W-:Y:S01]  /*1270*/  UMOV UR38, URZ ;  /* 0x000000ff00267c82 */ /* 0x000fe20008000000 */
[----:B------:R-:W-:Y:S01]  /*1280*/  UMOV UR39, UR45 ;  /* 0x0000002d00277c82 */ /* 0x000fe20008000000 */
[----:B------:R-:W-:Y:S01]  /*1290*/  UMOV UR36, URZ ;  /* 0x000000ff00247c82 */ /* 0x000fe20008000000 */
[----:B------:R-:W-:-:S07]  /*12a0*/  UMOV UR37, UR45 ;  /* 0x0000002d00257c82 */ /* 0x000fce0008000000 */
.L_x_28:
[----:B------:R-:W-:Y:S01]  /*12b0*/  USHF.L.U32 UR5, UR31, 0x1f, URZ ;  /* 0x0000001f1f057899 */ /* 0x000fe200080006ff */
[----:B------:R-:W-:Y:S01]  /*12c0*/  SHF.L.U32 R2, R5, 0x1f, RZ ;  /* 0x0000001f05027819 */ /* 0x000fe200000006ff */
[----:B------:R-:W-:Y:S02]  /*12d0*/  ULEA UR6, UR29, UR4, 0x3 ;  /* 0x000000041d067291 */ /* 0x000fe4000f8e18ff */
[----:B-1----:R-:W-:Y:S02]  /*12e0*/  ULEA UR7, UR32, UR4, 0x3 ;  /* 0x0000000420077291 */ /* 0x002fe4000f8e18ff */
[----:B----4-:R-:W-:Y:S01]  /*12f0*/  MOV R0, UR5 ;  /* 0x0000000500007c02 */ /* 0x010fe20008000f00 */
[----:B------:R-:W-:Y:S02]  /*1300*/  ULEA UR9, UR32, UR34, 0x8 ;  /* 0x0000002220097291 */ /* 0x000fe4000f8e40ff */
[----:B------:R-:W-:Y:S02]  /*1310*/  ULEA.HI.SX32 UR14, UR33, UR14, 0x1e ;  /* 0x0000000e210e7291 */ /* 0x000fe4000f8ff2ff */
[----:B-----5:R1:W4:Y:S01]  /*1320*/  SYNCS.PHASECHK.TRANS64.TRYWAIT P1, [UR6], R0 ;  /* 0x00000000ff0075a7 */ /* 0x0203220008021106 */
[----:B------:R-:W-:Y:S01]  /*1330*/  UPLOP3.LUT UP2, UPT, UPT, UPT, UPT, 0x40, 0x4 ;  /* 0x000000000004789c */ /* 0x000fe20003f4e870 */
[----:B------:R-:W5:Y:S02]  /*1340*/  SYNCS.PHASECHK.TRANS64.TRYWAIT P0, [UR7+0x40], R2 ;  /* 0x00004002ff0075a7 */ /* 0x000f640008001107 */
[----:B-1--45:R-:W-:Y:S08]  /*1350*/  @!P0 BRA `(.L_x_24) ;  /* 0x0000002c00288947 */ /* 0x032ff00003800000 */
.L_x_49:
[----:B------:R-:W-:-:S05]  /*1360*/  UMOV UR27, URZ ;  /* 0x000000ff001b7c82 */ /* 0x000fca0008000000 */
.L_x_27:
[----:B------:R-:W-:Y:S02]  /*1370*/  UIADD3 UR12, UPT, UPT, UR29, 0x1, URZ ;  /* 0x000000011d0c7890 */ /* 0x000fe4000fffe0ff */
[----:B------:R-:W-:Y:S02]  /*1380*/  UISETP.GT.U32.AND UP0, UPT, UR27, 0x3e, UPT ;  /* 0x0000003e1b00788c */ /* 0x000fe4000bf04070 */
[----:B----4-:R-:W-:Y:S02]  /*1390*/  ULEA UR48, UR29, UR11, 0xb ;  /* 0x0000000b1d307291 */ /* 0x010fe4000f8e58ff */
[----:B------:R-:W-:Y:S02]  /*13a0*/  ULEA UR46, UR29, UR10, 0xa ;  /* 0x0000000a1d2e7291 */ /* 0x000fe4000f8e50ff */
[----:B------:R-:W-:Y:S01]  /*13b0*/  ULEA UR5, UR29, UR4, 0x3 ;  /* 0x000000041d057291 */ /* 0x000fe2000f8e18ff */
[----:B------:R-:W-:Y:S01]  /*13c0*/  PLOP3.LUT P0, PT, PT, PT, UP0, 0x80, 0x8 ;  /* 0x000000000008781c */ /* 0x000fe20003f0f008 */
[----:B------:R-:W-:Y:S02]  /*13d0*/  UISETP.NE.AND UP1, UPT, UR12, 0x3, UPT ;  /* 0x000000030c00788c */ /* 0x000fe4000bf25270 */
[----:B------:R-:W-:Y:S02]  /*13e0*/  UIADD3 UR42, UPT, UPT, UR48, 0x2, URZ ;  /* 0x00000002302a7890 */ /* 0x000fe4000fffe0ff */
[----:B------:R-:W-:Y:S02]  /*13f0*/  UIADD3 UR30, UPT, UPT, UR46, 0x2, URZ ;  /* 0x000000022e1e7890 */ /* 0x000fe4000fffe0ff */
[----:B------:R-:W-:Y:S02]  /*1400*/  UIADD3 UR28, UPT, UPT, UR48, 0x4, URZ ;  /* 0x00000004301c7890 */ /* 0x000fe4000fffe0ff */
[----:B------:R-:W-:Y:S02]  /*1410*/  UIADD3 UR26, UPT, UPT, UR46, 0x4, URZ ;  /* 0x000000042e1a7890 */ /* 0x000fe4000fffe0ff */
[----:B------:R-:W-:Y:S02]  /*1420*/  UIADD3 UR6, UPT, UPT, UR48, 0x6, URZ ;  /* 0x0000000630067890 */ /* 0x000fe4000fffe0ff */
[----:B------:R-:W-:Y:S02]  /*1430*/  UIADD3 UR8, UPT, UPT, UR46, 0x6, URZ ;  /* 0x000000062e087890 */ /* 0x000fe4000fffe0ff */
[----:B------:R-:W-:Y:S02]  /*1440*/  UIADD3 UR25, UPT, UPT, UR5, 0x18, URZ ;  /* 0x0000001805197890 */ /* 0x000fe4000fffe0ff */
[----:B------:R-:W-:Y:S02]  /*1450*/  USEL UR23, URZ, 0x1, UP1 ;  /* 0x00000001ff177887 */ /* 0x000fe40008800000 */
[----:B------:R-:W-:Y:S01]  /*1460*/  USEL UR29, UR12, URZ, UP1 ;  /* 0x000000ff0c1d7287 */ /* 0x000fe20008800000 */
[----:B------:R-:W-:Y:S01]  /*1470*/  UMOV UR49, 0x40004040 ;  /* 0x4000404000317882 */ /* 0x000fe20000000000 */
[----:B------:R-:W-:Y:S01]  /*1480*/  UMOV UR47, 0x40004040 ;  /* 0x40004040002f7882 */ /* 0x000fe20000000000 */
[----:B------:R-:W-:Y:S01]  /*1490*/  UMOV UR43, 0x40004040 ;  /* 0x40004040002b7882 */ /* 0x000fe20000000000 */
[----:B-----5:R-:W-:Y:S08]  /*14a0*/  @P1 BRA `(.L_x_25) ;  /* 0x0000000000101947 */ /* 0x020ff00003800000 */
[----:B------:R-:W-:Y:S06]  /*14b0*/  USHF.L.U32 UR12, UR31, 0x1f, URZ ;  /* 0x0000001f1f0c7899 */ /* 0x000fec00080006ff */
[----:B-1----:R-:W-:Y:S04]  /*14c0*/  MOV R0, UR12 ;  /* 0x0000000c00007c02 */ /* 0x002fe80008000f00 */
[----:B------:R-:W1:Y:S02]  /*14d0*/  SYNCS.PHASECHK.TRANS64.TRYWAIT P1, [UR5], R0 ;  /* 0x00000000ff0075a7 */ /* 0x000e640008021105 */
[----:B-1----:R-:W-:Y:S05]  /*14e0*/  @!P1 BRA `(.L_x_26) ;  /* 0x0000002800e49947 */ /* 0x002fea0003800000 */
.L_x_25:
[----:B------:R-:W-:Y:S01]  /*14f0*/  ULOP3.LUT UR31, UR31, UR23, URZ, 0x3c, !UPT ;  /* 0x000000171f1f7292 */ /* 0x000fe2000f8e3cff */
[----:B------:R-:W-:Y:S01]  /*1500*/  PLOP3.LUT P1, PT, PT, PT, PT, 0x80, 0x8 ;  /* 0x000000000008781c */ /* 0x000fe20003f2f070 */
[----:B------:R-:W-:Y:S01]  /*1510*/  UIADD3 UR27, UPT, UPT, UR27, 0x1, URZ ;  /* 0x000000011b1b7890 */ /* 0x000fe2000fffe0ff */
[----:B------:R4:W-:Y:S01]  /*1520*/  UTCHMMA gdesc[UR46], gdesc[UR48], tmem[UR9], tmem[UR44], idesc[UR45], UP2 ;  /* 0x00ff2c302e0075ea */ /* 0x0009e20009000009 */
[----:B------:R-:W-:Y:S02]  /*1530*/  @!UP0 USHF.L.U32 UR5, UR31, 0x1f, URZ ;  /* 0x0000001f1f058899 */ /* 0x000fe400080006ff */
[----:B------:R-:W-:Y:S01]  /*1540*/  UPLOP3.LUT UP2, UPT, UPT, UPT, UPT, 0x80, 0x8 ;  /* 0x000000000008789c */ /* 0x000fe20003f4f070 */
[----:B------:R-:W-:Y:S01]  /*1550*/  UMOV UR56, UR6 ;  /* 0x0000000600387c82 */ /* 0x000fe20008000000 */
[----:B------:R-:W-:Y:S02]  /*1560*/  @!UP0 ULEA UR6, UR29, UR4, 0x3 ;  /* 0x000000041d068291 */ /* 0x000fe4000f8e18ff */
[----:B-1----:R-:W-:Y:S01]  /*1570*/  MOV R0, UR5 ;  /* 0x0000000500007c02 */ /* 0x002fe20008000f00 */
[----:B------:R-:W-:Y:S01]  /*1580*/  UMOV UR50, UR30 ;  /* 0x0000001e00327c82 */ /* 0x000fe20008000000 */
[----:B------:R-:W-:Y:S01]  /*1590*/  UMOV UR51, 0x40004040 ;  /* 0x4000404000337882 */ /* 0x000fe20000000000 */
[----:B------:R-:W-:Y:S01]  /*15a0*/  UMOV UR52, UR28 ;  /* 0x0000001c00347c82 */ /* 0x000fe20008000000 */
[----:B------:R-:W-:Y:S01]  /*15b0*/  UMOV UR53, 0x40004040 ;  /* 0x4000404000357882 */ /* 0x000fe20000000000 */
[----:B------:R-:W-:Y:S01]  /*15c0*/  UMOV UR54, UR26 ;  /* 0x0000001a00367c82 */ /* 0x000fe20008000000 */
[----:B------:R-:W-:Y:S01]  /*15d0*/  UMOV UR55, 0x40004040 ;  /* 0x4000404000377882 */ /* 0x000fe20000000000 */
[----:B------:R4:W-:Y:S01]  /*15e0*/  UTCHMMA gdesc[UR50], gdesc[UR42], tmem[UR9], tmem[UR40], idesc[UR41], UPT ;  /* 0x00ff282a320075ea */ /* 0x0009e2000b800009 */
[----:B------:R-:W-:Y:S01]  /*15f0*/  UMOV UR57, 0x40004040 ;  /* 0x4000404000397882 */ /* 0x000fe20000000000 */
[----:B------:R-:W-:Y:S01]  /*1600*/  UMOV UR58, UR8 ;  /* 0x00000008003a7c82 */ /* 0x000fe20008000000 */
[----:B------:R-:W-:Y:S01]  /*1610*/  UMOV UR59, 0x40004040 ;  /* 0x40004040003b7882 */ /* 0x000fe20000000000 */
[----:B------:R4:W-:Y:S01]  /*1620*/  UTCHMMA gdesc[UR54], gdesc[UR52], tmem[UR9], tmem[UR38], idesc[UR39], UPT ;  /* 0x00ff2634360075ea */ /* 0x0009e2000b800009 */
[----:B------:R4:W-:Y:S01]  /*1630*/  UTCHMMA gdesc[UR58], gdesc[UR56], tmem[UR9], tmem[UR36], idesc[UR37], UPT ;  /* 0x00ff24383a0075ea */ /* 0x0009e2000b800009 */
[----:B------:R4:W-:Y:S01]  /*1640*/  UTCBAR.MULTICAST [UR25], URZ, UR24 ;  /* 0x000000ff190073e9 */ /* 0x0009e20008000818 */
[----:B------:R4:W5:Y:S01]  /*1650*/  @!P0 SYNCS.PHASECHK.TRANS64.TRYWAIT P1, [UR6], R0 ;  /* 0x00000000ff0085a7 */ /* 0x0009620008021106 */
[----:B------:R-:W-:Y:S09]  /*1660*/  UISETP.NE.AND UP0, UPT, UR27, 0x40, UPT ;  /* 0x000000401b00788c */ /* 0x000ff2000bf05270 */
[----:B------:R-:W-:Y:S05]  /*1670*/  BRA.U UP0, `(.L_x_27) ;  /* 0xfffffffd003c7547 */ /* 0x000fea000b83ffff */
[----:B------:R-:W-:Y:S02]  /*1680*/  UIADD3 UR7, UPT, UPT, UR7, 0x30, URZ ;  /* 0x0000003007077890 */ /* 0x000fe4000fffe0ff */
[----:B------:R-:W-:-:S04]  /*1690*/  UIADD3 UR32, UPT, UPT, UR32, 0x1, URZ ;  /* 0x0000000120207890 */ /* 0x000fc8000fffe0ff */
[----:B------:R-:W-:-:S03]  /*16a0*/  UISETP.NE.AND UP0, UPT, UR32, 0x2, UPT ;  /* 0x000000022000788c */ /* 0x000fc6000bf05270 */
[----:B------:R1:W-:Y:S01]  /*16b0*/  UTCBAR.MULTICAST [UR7], URZ, UR22 ;  /* 0x000000ff070073e9 */ /* 0x0003e20008000816 */
[----:B------:R-:W-:Y:S02]  /*16c0*/  USEL UR32, UR32, URZ, UP0 ;  /* 0x000000ff20207287 */ /* 0x000fe40008000000 */
[----:B------:R-:W-:Y:S02]  /*16d0*/  USEL UR5, URZ, 0x1, UP0 ;  /* 0x00000001ff057887 */ /* 0x000fe40008000000 */
[----:B------:R-:W-:-:S04]  /*16e0*/  UISETP.GE.AND UP0, UPT, UR14, 0x80, UPT ;  /* 0x000000800e00788c */ /* 0x000fc8000bf06270 */
[----:B------:R-:W-:-:S05]  /*16f0*/  LOP3.LUT R5, R5, UR5, RZ, 0x3c, !PT ;  /* 0x0000000505057c12 */ /* 0x000fca000f8e3cff */
[----:B------:R-:W-:Y:S05]  /*1700*/  BRA.U !UP0, `(.L_x_28) ;  /* 0xfffffff908e87547 */ /* 0x000fea000b83ffff */
[----:B------:R-:W-:-:S06]  /*1710*/  UIADD3 UR32, UPT, UPT, UR32, 0x1, URZ ;  /* 0x0000000120207890 */ /* 0x000fcc000fffe0ff */
[----:B------:R-:W-:Y:S02]  /*1720*/  MOV R6, UR32 ;  /* 0x0000002000067c02 */ /* 0x000fe40008000f00 */
.L_x_23:
[----:B------:R-:W-:-:S04]  /*1730*/  ULOP3.LUT UR13, UR13, 0x1, URZ, 0xc0, !UPT ;  /* 0x000000010d0d7892 */ /* 0x000fc8000f8ec0ff */
[----:B------:R-:W-:-:S09]  /*1740*/  UISETP.NE.U32.AND UP0, UPT, UR13, 0x1, UPT ;  /* 0x000000010d00788c */ /* 0x000fd2000bf05070 */
[----:B------:R-:W-:Y:S05]  /*1750*/  BRA.U !UP0, `(.L_x_22) ;  /* 0x00000001082c7547 */ /* 0x000fea000b800000 */
[----:B----4-:R-:W4:Y:S01]  /*1760*/  S2R R0, SR_CgaCtaId ;  /* 0x0000000000007919 */ /* 0x010f220000008800 */
[C---:B------:R-:W-:Y:S02]  /*1770*/  ISETP.NE.AND P0, PT, R6.reuse, 0x2, PT ;  /* 0x000000020600780c */ /* 0x040fe40003f05270 */
[----:B------:R-:W-:Y:S02]  /*1780*/  MOV R2, 0x400 ;  /* 0x0000040000027802 */ /* 0x000fe40000000f00 */
[----:B------:R-:W-:Y:S02]  /*1790*/  SEL R4, RZ, 0x1, P0 ;  /* 0x00000001ff047807 */ /* 0x000fe40000000000 */
[----:B------:R-:W-:Y:S02]  /*17a0*/  SEL R6, R6, RZ, P0 ;  /* 0x000000ff06067207 */ /* 0x000fe40000000000 */
[----:B------:R-:W-:-:S05]  /*17b0*/  LOP3.LUT R4, R5, R4, RZ, 0x3c, !PT ;  /* 0x0000000405047212 */ /* 0x000fca00078e3cff */
[----:B------:R-:W-:Y:S01]  /*17c0*/  IMAD.U32 R4, R4, -0x80000000, RZ ;  /* 0x8000000004047824 */ /* 0x000fe200078e00ff */
[----:B----4-:R-:W-:-:S05]  /*17d0*/  LEA R0, R0, R2, 0x18 ;  /* 0x0000000200007211 */ /* 0x010fca00078ec0ff */
[----:B------:R-:W-:-:S04]  /*17e0*/  IMAD R0, R6, 0x8, R0 ;  /* 0x0000000806007824 */ /* 0x000fc800078e0200 */
[----:B------:R-:W4:Y:S02]  /*17f0*/  SYNCS.PHASECHK.TRANS64.TRYWAIT P0, [R0+URZ+0x40], R4 ;  /* 0x00004004000075a7 */ /* 0x000f2400080011ff */
[----:B----4-:R-:W-:Y:S05]  /*1800*/  @!P0 BRA `(.L_x_29) ;  /* 0x00000028003c8947 */ /* 0x010fea0003800000 */
.L_x_22:
[----:B------:R-:W-:-:S06]  /*1810*/  UISETP.GT.AND UP0, UPT, UR21, 0x3, UPT ;  /* 0x000000031500788c */ /* 0x000fcc000bf04270 */
[----:B------:R-:W-:-:S13]  /*1820*/  PLOP3.LUT P0, PT, PT, PT, UP0, 0x80, 0x8 ;  /* 0x000000000008781c */ /* 0x000fda0003f0f008 */
[----:B-12345:R-:W-:Y:S05]  /*1830*/  @P0 EXIT ;  /* 0x000000000000094d */ /* 0x03efea0003800000 */
[----:B------:R-:W-:-:S09]  /*1840*/  UISETP.NE.AND UP0, UPT, UR21, URZ, UPT ;  /* 0x000000ff1500728c */ /* 0x000fd2000bf05270 */
[----:B------:R-:W-:Y:S05]  /*1850*/  BRA.U UP0, `(.L_x_30) ;  /* 0x0000000100b87547 */ /* 0x000fea000b800000 */
[----:B------:R-:W1:Y:S01]  /*1860*/  S2UR UR6, SR_CgaCtaId ;  /* 0x00000000000679c3 */ /* 0x000e620000008800 */
[----:B------:R-:W-:Y:S01]  /*1870*/  NOP ;  /* 0x0000000000007918 */ /* 0x000fe20000000000 */
[----:B------:R-:W-:Y:S01]  /*1880*/  UMOV UR4, 0x40 ;  /* 0x0000004000047882 */ /* 0x000fe20000000000 */
[----:B------:R-:W-:Y:S01]  /*1890*/  UMOV UR5, 0x400 ;  /* 0x0000040000057882 */ /* 0x000fe20000000000 */
[----:B-1----:R-:W-:Y:S02]  /*18a0*/  ULEA UR4, UR6, UR4, 0x18 ;  /* 0x0000000406047291 */ /* 0x002fe4000f8ec0ff */
[----:B------:R-:W-:-:S07]  /*18b0*/  ULEA UR5, UR6, UR5, 0x18 ;  /* 0x0000000506057291 */ /* 0x000fce000f8ec0ff */
[----:B------:R-:W1:Y:S02]  /*18c0*/  LDS.U8 R0, [UR4] ;  /* 0x00000004ff007984 */ /* 0x000e640008000000 */
[----:B-1----:R-:W-:-:S13]  /*18d0*/  ISETP.NE.AND P0, PT, R0, RZ, PT ;  /* 0x000000ff0000720c */ /* 0x002fda0003f05270 */
[----:B------:R-:W-:Y:S05]  /*18e0*/  @P0 BRA `(.L_x_31) ;  /* 0x00000000007c0947 */ /* 0x000fea0003800000 */
[----:B------:R-:W-:-:S13]  /*18f0*/  ELECT P0, URZ, PT ;  /* 0x0000000000ff782f */ /* 0x000fda0003800000 */
[----:B------:R-:W-:Y:S05]  /*1900*/  @!P0 BRA `(.L_x_32) ;  /* 0x0000000000848947 */ /* 0x000fea0003800000 */
[----:B------:R-:W-:Y:S01]  /*1910*/  UMOV UR4, 0x10 ;  /* 0x0000001000047882 */ /* 0x000fe20000000000 */
[----:B------:R-:W-:-:S04]  /*1920*/  IMAD.MOV.U32 R2, RZ, RZ, 0xffff ;  /* 0x0000ffffff027424 */ /* 0x000fc800078e00ff */
[----:B------:R-:W-:Y:S04]  /*1930*/  DEPBAR.LE SB1, 0x36 ;  /* 0x00009d800000791a */ /* 0x000fe80000000000 */
[----:B------:R-:W1:Y:S02]  /*1940*/  UTCATOMSWS.FIND_AND_SET.ALIGN UP0, UR4, UR4 ;  /* 0x00000004000475e3 */ /* 0x000e640008000800 */
[----:B-1----:R-:W-:Y:S01]  /*1950*/  PLOP3.LUT P0, PT, PT, PT, UP0, 0x80, 0x8 ;  /* 0x000000000008781c */ /* 0x002fe20003f0f008 */
[----:B------:R-:W-:-:S03]  /*1960*/  IMAD.U32 R5, RZ, RZ, UR4 ;  /* 0x00000004ff057e24 */ /* 0x000fc6000f8e00ff */
[----:B------:R-:W-:-:S04]  /*1970*/  SEL R0, RZ, 0xffffffff, !P0 ;  /* 0xffffffffff007807 */ /* 0x000fc80004000000 */
[----:B------:R-:W-:Y:S01]  /*1980*/  ISETP.NE.AND P0, PT, R0, RZ, PT ;  /* 0x000000ff0000720c */ /* 0x000fe20003f05270 */
[----:B------:R-:W-:-:S12]  /*1990*/  IMAD.MOV.U32 R0, RZ, RZ, 0x1 ;  /* 0x00000001ff007424 */ /* 0x000fd800078e00ff */
[----:B------:R-:W-:Y:S05]  /*19a0*/  @P0 BRA `(.L_x_33) ;  /* 0x0000000000240947 */ /* 0x000fea0003800000 */
.L_x_34:
[----:B------:R-:W-:Y:S05]  /*19b0*/  NANOSLEEP 0x64 ;  /* 0x000000640000795d */ /* 0x000fea0003800000 */
[----:B------:R-:W-:-:S05]  /*19c0*/  UMOV UR4, 0x10 ;  /* 0x0000001000047882 */ /* 0x000fca0000000000 */
[----:B------:R-:W-:Y:S04]  /*19d0*/  DEPBAR.LE SB1, 0x36 ;  /* 0x00009d800000791a */ /* 0x000fe80000000000 */
[----:B------:R-:W1:Y:S02]  /*19e0*/  UTCATOMSWS.FIND_AND_SET.ALIGN UP0, UR4, UR4 ;  /* 0x00000004000475e3 */ /* 0x000e640008000800 */
[----:B-1----:R-:W-:Y:S01]  /*19f0*/  PLOP3.LUT P0, PT, PT, PT, UP0, 0x80, 0x8 ;  /* 0x000000000008781c */ /* 0x002fe20003f0f008 */
[----:B------:R-:W-:-:S03]  /*1a00*/  IMAD.U32 R5, RZ, RZ, UR4 ;  /* 0x00000004ff057e24 */ /* 0x000fc6000f8e00ff */
[----:B------:R-:W-:-:S04]  /*1a10*/  SEL R4, RZ, 0xffffffff, !P0 ;  /* 0xffffffffff047807 */ /* 0x000fc80004000000 */
[----:B------:R-:W-:-:S13]  /*1a20*/  ISETP.NE.AND P0, PT, R4, RZ, PT ;  /* 0x000000ff0400720c */ /* 0x000fda0003f05270 */
[----:B------:R-:W-:Y:S05]  /*1a30*/  @!P0 BRA `(.L_x_34) ;  /* 0xfffffffc00dc8947 */ /* 0x000fea000383ffff */
.L_x_33:
[C---:B------:R-:W-:Y:S01]  /*1a40*/  VIADD R4, R5.reuse, 0x10 ;  /* 0x0000001005047836 */ /* 0x040fe20000000000 */
[----:B------:R-:W-:Y:S01]  /*1a50*/  UMOV UR4, 0x50 ;  /* 0x0000005000047882 */ /* 0x000fe20000000000 */
[----:B------:R-:W-:Y:S01]  /*1a60*/  SHF.L.U32 R2, R2, R5, RZ ;  /* 0x0000000502027219 */ /* 0x000fe200000006ff */
[----:B------:R-:W-:Y:S01]  /*1a70*/  ULEA UR4, UR6, UR4, 0x18 ;  /* 0x0000000406047291 */ /* 0x000fe2000f8ec0ff */
[----:B------:R-:W-:Y:S01]  /*1a80*/  IMAD.SHL.U32 R5, R5, 0x20, RZ ;  /* 0x0000002005057824 */ /* 0x000fe200078e00ff */
[----:B------:R-:W-:-:S04]  /*1a90*/  SHF.L.U32 R0, R0, R4, RZ ;  /* 0x0000000400007219 */ /* 0x000fc800000006ff */
[----:B------:R-:W-:-:S05]  /*1aa0*/  LOP3.LUT R0, R0, R2, RZ, 0xfc, !PT ;  /* 0x0000000200007212 */ /* 0x000fca00078efcff */
[----:B------:R1:W-:Y:S04]  /*1ab0*/  ATOMS.OR RZ, [UR4], R0 ;  /* 0x00000000ffff798c */ /* 0x0003e8000b000004 */
[----:B------:R1:W-:Y:S01]  /*1ac0*/  STS [UR5+0x58], R5 ;  /* 0x00005805ff007988 */ /* 0x0003e20008000805 */
[----:B------:R-:W-:Y:S05]  /*1ad0*/  BRA `(.L_x_32) ;  /* 0x0000000000107947 */ /* 0x000fea0003800000 */
.L_x_31:
[----:B------:R-:W-:Y:S02]  /*1ae0*/  MOV R0, 0xffffffff ;  /* 0xffffffff00007802 */ /* 0x000fe40000000f00 */
[----:B------:R-:W-:-:S03]  /*1af0*/  MOV R4, 0x1b20 ;  /* 0x00001b2000047802 */ /* 0x000fc60000000f00 */
[----:B------:R1:W-:Y:S04]  /*1b00*/  STS [UR5+0x58], R0 ;  /* 0x00005800ff007988 */ /* 0x0003e80008000805 */
[----:B-1----:R-:W-:Y:S05]  /*1b10*/  CALL.REL.NOINC `($__internal_1_$__cuda_sm10x_tcgen05_guardrail_trap_phase_invalid_during_alloc) ;  /* 0x0000002400b87944 */ /* 0x002fea0003c00000 */
.L_x_32:
[----:B------:R-:W-:Y:S05]  /*1b20*/  WARPSYNC.ALL ;  /* 0x0000000000007948 */ /* 0x000fea0003800000 */
[----:B------:R-:W-:Y:S01]  /*1b30*/  NOP ;  /* 0x0000000000007918 */ /* 0x000fe20000000000 */
.L_x_30:
[----:B------:R-:W2:Y:S08]  /*1b40*/  S2UR UR8, SR_CgaCtaId ;  /* 0x00000000000879c3 */ /* 0x000eb00000008800 */
[----:B------:R-:W-:Y:S06]  /*1b50*/  BAR.SYNC.DEFER_BLOCKING 0x2, 0xa0 ;  /* 0x0082800000007b1d */ /* 0x000fec0000010000 */
[----:B------:R-:W-:-:S02]  /*1b60*/  UMOV UR4, 0x400 ;  /* 0x0000040000047882 */ /* 0x000fc40000000000 */
[----:B------:R-:W3:Y:S01]  /*1b70*/  S2UR UR27, SR_CTAID.Z ;  /* 0x00000000001b79c3 */ /* 0x000ee20000002700 */
[----:B--2---:R-:W-:Y:S02]  /*1b80*/  ULEA UR8, UR8, UR4, 0x18 ;  /* 0x0000000408087291 */ /* 0x004fe4000f8ec0ff */
[----:B---3--:R-:W-:-:S07]  /*1b90*/  UISETP.GT.U32.AND UP0, UPT, UR27, 0x7f, UPT ;  /* 0x0000007f1b00788c */ /* 0x008fce000bf04070 */
[----:B-1----:R-:W1:Y:S02]  /*1ba0*/  LDS R0, [UR8+0x58] ;  /* 0x00005808ff007984 */ /* 0x002e640008000800 */
[----:B-1----:R-:W-:Y:S01]  /*1bb0*/  R2UR UR28, R0 ;  /* 0x00000000001c72ca */ /* 0x002fe200000e0000 */
[----:B------:R-:W-:-:S14]  /*1bc0*/  BRA.U UP0, `(.L_x_35) ;  /* 0x0000001d00f87547 */ /* 0x000fdc000b800000 */
[----:B------:R-:W1:Y:S01]  /*1bd0*/  LDCU.64 UR4, c[0x0][0x5c0] ;  /* 0x0000b800ff0477ac */ /* 0x000e620008000a00 */
[----:B------:R-:W-:Y:S01]  /*1be0*/  SHF.R.U32.HI R0, RZ, 0x5, R3 ;  /* 0x00000005ff007819 */ /* 0x000fe20000011603 */
[----:B------:R-:W-:Y:S01]  /*1bf0*/  IMAD.SHL.U32 R2, R3, 0x40, RZ ;  /* 0x0000004003027824 */ /* 0x000fe200078e00ff */
[----:B------:R-:W2:Y:S02]  /*1c00*/  LDCU UR12, c[0x0][0x374] ;  /* 0x00006e80ff0c77ac */ /* 0x000ea40008000800 */
[----:B------:R-:W-:Y:S02]  /*1c10*/  R2UR UR21, R0 ;  /* 0x00000000001572ca */ /* 0x000fe400000e0000 */
[----:B------:R-:W-:Y:S01]  /*1c20*/  LOP3.LUT R2, R2, 0x7c0, RZ, 0xc0, !PT ;  /* 0x000007c002027812 */ /* 0x000fe200078ec0ff */
[----:B------:R-:W-:Y:S01]  /*1c30*/  UMOV UR9, 0x400 ;  /* 0x0000040000097882 */ /* 0x000fe20000000000 */
[----:B------:R-:W3:Y:S01]  /*1c40*/  LDCU.64 UR30, c[0x0][0x348] ;  /* 0x00006900ff1e77ac */ /* 0x000ee20008000a00 */
[----:B------:R-:W-:Y:S01]  /*1c50*/  UMOV UR24, URZ ;  /* 0x000000ff00187c82 */ /* 0x000fe20008000000 */
[----:B------:R-:W-:Y:S01]  /*1c60*/  UMOV UR23, URZ ;  /* 0x000000ff00177c82 */ /* 0x000fe20008000000 */
[----:B-1----:R-:W-:-:S06]  /*1c70*/  UIMAD.WIDE.U32 UR6, UR27, UR5, URZ ;  /* 0x000000051b0672a5 */ /* 0x002fcc000f8e00ff */
[----:B------:R-:W-:Y:S01]  /*1c80*/  IMAD.U32 R0, RZ, RZ, UR21 ;  /* 0x00000015ff007e24 */ /* 0x000fe2000f8e00ff */
[----:B------:R-:W-:Y:S02]  /*1c90*/  ULEA UR25, UR21, UR28, 0x15 ;  /* 0x0000001c15197291 */ /* 0x000fe4000f8ea8ff */
[----:B------:R-:W-:Y:S01]  /*1ca0*/  UIADD3 UR5, UPT, UPT, UR27, -UR7, URZ ;  /* 0x800000071b057290 */ /* 0x000fe2000fffe0ff */
[----:B------:R-:W-:-:S03]  /*1cb0*/  IMAD R0, R0, 0x800, R2 ;  /* 0x0000080000007824 */ /* 0x000fc600078e0202 */
[----:B------:R-:W-:Y:S01]  /*1cc0*/  USHF.R.U32.HI UR5, URZ, UR20, UR5 ;  /* 0x00000014ff057299 */ /* 0x000fe20008011605 */
[----:B------:R-:W-:Y:S01]  /*1cd0*/  VIADD R4, R0, UR8 ;  /* 0x0000000800047c36 */ /* 0x000fe20008000000 */
[----:B------:R-:W1:Y:S03]  /*1ce0*/  LDCU UR6, c[0x0][0x5d0] ;  /* 0x0000ba00ff0677ac */ /* 0x000e660008000800 */
[C---:B------:R-:W-:Y:S01]  /*1cf0*/  VIADD R0, R4.reuse, 0x8420 ;  /* 0x0000842004007836 */ /* 0x040fe20000000000 */
[----:B------:R-:W-:Y:S01]  /*1d00*/  UIADD3 UR5, UPT, UPT, UR7, UR5, URZ ;  /* 0x0000000507057290 */ /* 0x000fe2000fffe0ff */
[----:B------:R-:W-:-:S03]  /*1d10*/  VIADD R2, R4, 0x8430 ;  /* 0x0000843004027836 */ /* 0x000fc60000000000 */
[----:B------:R-:W-:Y:S01]  /*1d20*/  SHF.R.U32.HI R72, RZ, 0x3, R0 ;  /* 0x00000003ff487819 */ /* 0x000fe20000011600 */
[----:B------:R-:W-:Y:S01]  /*1d30*/  USHF.R.U32.HI UR14, URZ, UR19, UR5 ;  /* 0x00000013ff0e7299 */ /* 0x000fe20008011605 */
[C---:B------:R-:W-:Y:S01]  /*1d40*/  VIADD R6, R4.reuse, 0x430 ;  /* 0x0000043004067836 */ /* 0x040fe20000000000 */
[----:B------:R-:W-:Y:S01]  /*1d50*/  SHF.R.U32.HI R73, RZ, 0x3, R2 ;  /* 0x00000003ff497819 */ /* 0x000fe20000011602 */
[----:B------:R-:W-:Y:S01]  /*1d60*/  VIADD R5, R4, 0x420 ;  /* 0x0000042004057836 */ /* 0x000fe20000000000 */
[----:B------:R-:W-:Y:S01]  /*1d70*/  UIADD3 UR14, UPT, UPT, -UR14, URZ, URZ ;  /* 0x000000ff0e0e7290 */ /* 0x000fe2000fffe1ff */
[----:B------:R-:W-:Y:S01]  /*1d80*/  LOP3.LUT R72, R0, 0x30, R72, 0x78, !PT ;  /* 0x0000003000487812 */ /* 0x000fe200078e7848 */
[----:B------:R-:W-:Y:S01]  /*1d90*/  VIADD R0, R4, 0x8400 ;  /* 0x0000840004007836 */ /* 0x000fe20000000000 */
[----:B------:R-:W-:Y:S01]  /*1da0*/  LOP3.LUT R73, R2, 0x30, R73, 0x78, !PT ;  /* 0x0000003002497812 */ /* 0x000fe200078e7849 */
[----:B------:R-:W-:Y:S01]  /*1db0*/  UIMAD UR14, UR4, UR14, UR27 ;  /* 0x0000000e040e72a4 */ /* 0x000fe2000f8e021b */
[----:B------:R-:W-:Y:S01]  /*1dc0*/  VIADD R2, R4, 0x8410 ;  /* 0x0000841004027836 */ /* 0x000fe20000000000 */
[----:B------:R-:W4:Y:S01]  /*1dd0*/  LDCU.64 UR4, c[0x0][0x5d8] ;  /* 0x0000bb00ff0477ac */ /* 0x000f220008000a00 */
[----:B------:R-:W-:-:S02]  /*1de0*/  SHF.R.U32.HI R70, RZ, 0x3, R0 ;  /* 0x00000003ff467819 */ /* 0x000fc40000011600 */
[----:B------:R-:W-:Y:S01]  /*1df0*/  SHF.R.U32.HI R69, RZ, 0x3, R6 ;  /* 0x00000003ff457819 */ /* 0x000fe20000011606 */
[----:B-1----:R-:W-:Y:S01]  /*1e00*/  UIMAD.WIDE.U32 UR6, UR14, UR6, URZ ;  /* 0x000000060e0672a5 */ /* 0x002fe2000f8e00ff */
[----:B------:R-:W-:Y:S01]  /*1e10*/  LOP3.LUT R70, R0, 0x30, R70, 0x78, !PT ;  /* 0x0000003000467812 */ /* 0x000fe200078e7846 */
[C---:B------:R-:W-:Y:S01]  /*1e20*/  VIADD R0, R4.reuse, 0x400 ;  /* 0x0000040004007836 */ /* 0x040fe20000000000 */
[----:B------:R-:W-:Y:S01]  /*1e30*/  SHF.R.U32.HI R71, RZ, 0x3, R2 ;  /* 0x00000003ff477819 */ /* 0x000fe20000011602 */
[----:B------:R-:W-:Y:S01]  /*1e40*/  UIADD3 UR6, UPT, UPT, UR14, -UR7, URZ ;  /* 0x800000070e067290 */ /* 0x000fe2000fffe0ff */
[----:B------:R-:W-:Y:S01]  /*1e50*/  VIADD R4, R4, 0x410 ;  /* 0x0000041004047836 */ /* 0x000fe20000000000 */
[----:B------:R-:W-:Y:S02]  /*1e60*/  SHF.R.U32.HI R68, RZ, 0x3, R5 ;  /* 0x00000003ff447819 */ /* 0x000fe40000011605 */
[----:B------:R-:W-:Y:S01]  /*1e70*/  USHF.R.U32.HI UR6, URZ, UR18, UR6 ;  /* 0x00000012ff067299 */ /* 0x000fe20008011606 */
[----:B------:R-:W-:-:S02]  /*1e80*/  LOP3.LUT R71, R2, 0x30, R71, 0x78, !PT ;  /* 0x0000003002477812 */ /* 0x000fc400078e7847 */
[----:B------:R-:W-:Y:S01]  /*1e90*/  SHF.R.U32.HI R2, RZ, 0x3, R0 ;  /* 0x00000003ff027819 */ /* 0x000fe20000011600 */
[----:B------:R-:W-:Y:S01]  /*1ea0*/  UIADD3 UR6, UPT, UPT, UR7, UR6, URZ ;  /* 0x0000000607067290 */ /* 0x000fe2000fffe0ff */
[----:B------:R-:W-:Y:S02]  /*1eb0*/  SHF.R.U32.HI R3, RZ, 0x3, R4 ;  /* 0x00000003ff037819 */ /* 0x000fe40000011604 */
[----:B------:R-:W-:Y:S01]  /*1ec0*/  LOP3.LUT R2, R0, 0x30, R2, 0x78, !PT ;  /* 0x0000003000027812 */ /* 0x000fe200078e7802 */
[----:B------:R-:W-:Y:S01]  /*1ed0*/  USHF.R.U32.HI UR6, URZ, UR15, UR6 ;  /* 0x0000000fff067299 */ /* 0x000fe20008011606 */
[----:B------:R-:W-:Y:S01]  /*1ee0*/  LOP3.LUT R69, R6, 0x30, R69, 0x78, !PT ;  /* 0x0000003006457812 */ /* 0x000fe200078e7845 */
[----:B------:R-:W-:Y:S01]  /*1ef0*/  IMAD.MOV.U32 R0, RZ, RZ, RZ ;  /* 0x000000ffff007224 */ /* 0x000fe200078e00ff */
[----:B------:R-:W-:Y:S01]  /*1f00*/  LOP3.LUT R68, R5, 0x30, R68, 0x78, !PT ;  /* 0x0000003005447812 */ /* 0x000fe200078e7844 */
[----:B----4-:R-:W-:Y:S01]  /*1f10*/  UIMAD.WIDE.U32 UR10, UR6, UR5, URZ ;  /* 0x00000005060a72a5 */ /* 0x010fe2000f8e00ff */
[----:B------:R-:W-:-:S06]  /*1f20*/  LOP3.LUT R3, R4, 0x30, R3, 0x78, !PT ;  /* 0x0000003004037812 */ /* 0x000fcc00078e7803 */
[----:B------:R-:W-:Y:S02]  /*1f30*/  UMOV UR7, UR11 ;  /* 0x0000000b00077c82 */ /* 0x000fe40008000000 */
[----:B------:R-:W-:Y:S02]  /*1f40*/  UIADD3 UR5, UPT, UPT, UR6, -UR7, URZ ;  /* 0x8000000706057290 */ /* 0x000fe4000fffe0ff */
[----:B------:R-:W2:Y:S01]  /*1f50*/  LDCU UR10, c[0x0][0x370] ;  /* 0x00006e00ff0a77ac */ /* 0x000ea20008000800 */
[----:B------:R-:W1:Y:S01]  /*1f60*/  S2UR UR11, SR_CTAID.X ;  /* 0x00000000000b79c3 */ /* 0x000e620000002500 */
[----:B------:R-:W-:Y:S01]  /*1f70*/  USHF.R.U32.HI UR5, URZ, UR17, UR5 ;  /* 0x00000011ff057299 */ /* 0x000fe20008011605 */
[----:B------:R-:W4:Y:S03]  /*1f80*/  LDCU UR8, c[0x0][0x378] ;  /* 0x00006f00ff0877ac */ /* 0x000f260008000800 */
[----:B------:R-:W-:-:S03]  /*1f90*/  UIADD3 UR5, UPT, UPT, UR7, UR5, URZ ;  /* 0x0000000507057290 */ /* 0x000fc6000fffe0ff */
[----:B------:R-:W5:Y:S01]  /*1fa0*/  S2UR UR7, SR_CgaCtaId ;  /* 0x00000000000779c3 */ /* 0x000f620000008800 */
[----:B------:R-:W-:-:S04]  /*1fb0*/  USHF.R.U32.HI UR5, URZ, UR16, UR5 ;  /* 0x00000010ff057299 */ /* 0x000fc80008011605 */
[----:B------:R-:W-:Y:S02]  /*1fc0*/  UIADD3 UR5, UPT, UPT, -UR5, URZ, URZ ;  /* 0x000000ff05057290 */ /* 0x000fe4000fffe1ff */
[----:B--2---:R-:W-:Y:S02]  /*1fd0*/  UIMAD UR10, UR12, UR10, URZ ;  /* 0x0000000a0c0a72a4 */ /* 0x004fe4000f8e02ff */
[----:B------:R-:W-:Y:S01]  /*1fe0*/  UIMAD UR5, UR4, UR5, UR6 ;  /* 0x00000005040572a4 */ /* 0x000fe2000f8e0206 */
[----:B------:R-:W2:Y:S01]  /*1ff0*/  LDCU UR4, c[0x0][0x5cc] ;  /* 0x0000b980ff0477ac */ /* 0x000ea20008000800 */
[----:B----4-:R-:W-:Y:S02]  /*2000*/  UIMAD UR8, UR10, UR8, URZ ;  /* 0x000000080a0872a4 */ /* 0x010fe4000f8e02ff */
[----:B-1----:R-:W-:Y:S02]  /*2010*/  USHF.L.U32 UR11, UR11, 0x7, URZ ;  /* 0x000000070b0b7899 */ /* 0x002fe400080006ff */
[----:B------:R-:W-:-:S02]  /*2020*/  USHF.R.S32.HI UR26, URZ, 0x1f, UR8 ;  /* 0x0000001fff1a7899 */ /* 0x000fc40008011408 */
[----:B------:R-:W-:Y:S02]  /*2030*/  UIADD3 UR6, UPT, UPT, -UR6, URZ, URZ ;  /* 0x000000ff06067290 */ /* 0x000fe4000fffe1ff */
[----:B-----5:R-:W-:Y:S02]  /*2040*/  ULEA UR7, UR7, UR9, 0x18 ;  /* 0x0000000907077291 */ /* 0x020fe4000f8ec0ff */
[----:B------:R-:W-:Y:S02]  /*2050*/  ULOP3.LUT UR11, UR11, 0x180, URZ, 0xc0, !UPT ;  /* 0x000001800b0b7892 */ /* 0x000fe4000f8ec0ff */
[----:B------:R-:W-:Y:S02]  /*2060*/  ULEA.HI UR26, UR26, UR8, URZ, 0x2 ;  /* 0x000000081a1a7291 */ /* 0x000fe4000f8f10ff */
[----:B--23--:R-:W-:-:S12]  /*2070*/  UIMAD UR14, UR4, UR6, UR14 ;  /* 0x00000006040e72a4 */ /* 0x00cfd8000f8e020e */
.L_x_39:
[----:B------:R-:W-:Y:S01]  /*2080*/  ULEA UR22, UR23, UR7, 0x3 ;  /* 0x0000000717167291 */ /* 0x000fe2000f8e18ff */
[----:B------:R-:W-:Y:S01]  /*2090*/  SHF.L.U32 R6, R0, 0x1f, RZ ;  /* 0x0000001f00067819 */ /* 0x000fe200000006ff */
[----:B------:R-:W1:Y:S01]  /*20a0*/  S2UR UR29, SR_CgaCtaId ;  /* 0x00000000001d79c3 */ /* 0x000e620000008800 */
[----:B------:R-:W-:Y:S02]  /*20b0*/  UIADD3 UR40, UP1, UPT, UR30, 0x140, URZ ;  /* 0x000001401e287890 */ /* 0x000fe4000ff3e0ff */
[----:B------:R-:W-:Y:S01]  /*20c0*/  UIADD3 UR38, UP0, UPT, UR30, 0x1c0, URZ ;  /* 0x000001c01e267890 */ /* 0x000fe2000ff1e0ff */
[----:B------:R-:W-:Y:S01]  /*20d0*/  UMOV UR4, 0x400 ;  /* 0x0000040000047882 */ /* 0x000fe20000000000 */
[----:B------:R-:W-:Y:S02]  /*20e0*/  USHF.L.U32 UR13, UR5, 0x8, URZ ;  /* 0x00000008050d7899 */ /* 0x000fe400080006ff */
[----:B------:R-:W2:Y:S01]  /*20f0*/  SYNCS.PHASECHK.TRANS64.TRYWAIT P0, [UR22+0x30], R6 ;  /* 0x00003006ff0075a7 */ /* 0x000ea20008001116 */
[----:B------:R-:W-:-:S02]  /*2100*/  ULEA UR36, UR23, UR25, 0x8 ;  /* 0x0000001917247291 */ /* 0x000fc4000f8e40ff */
[----:B------:R-:W-:Y:S01]  /*2110*/  USHF.L.U32 UR35, UR24, 0x3, URZ ;  /* 0x0000000318237899 */ /* 0x000fe200080006ff */
[----:B------:R-:W3:Y:S01]  /*2120*/  LDCU UR32, c[0x0][0x5e4] ;  /* 0x0000bc80ff2077ac */ /* 0x000ee20008000800 */
[----:B------:R-:W-:Y:S02]  /*2130*/  ULEA UR14, UR14, UR11, 0x9 ;  /* 0x0000000b0e0e7291 */ /* 0x000fe4000f8e48ff */
[----:B------:R-:W-:Y:S02]  /*2140*/  USHF.L.U32 UR5, UR5, 0x7, URZ ;  /* 0x0000000705057899 */ /* 0x000fe400080006ff */
[----:B------:R-:W-:Y:S02]  /*2150*/  UIADD3.X UR41, UPT, UPT, URZ, UR31, URZ, UP1, !UPT ;  /* 0x0000001fff297290 */ /* 0x000fe40008ffe4ff */
[----:B------:R-:W-:Y:S02]  /*2160*/  UIADD3.X UR39, UPT, UPT, URZ, UR31, URZ, UP0, !UPT ;  /* 0x0000001fff277290 */ /* 0x000fe400087fe4ff */
[----:B-1----:R-:W-:Y:S01]  /*2170*/  ULEA UR29, UR29, UR4, 0x18 ;  /* 0x000000041d1d7291 */ /* 0x002fe2000f8ec0ff */
[----:B--23--:R-:W-:Y:S11]  /*2180*/  @!P0 BRA `(.L_x_36) ;  /* 0x0000001c00f48947 */ /* 0x00cff60003800000 */
.L_x_53:
[----:B------:R-:W-:Y:S01]  /*2190*/  UMOV UR34, 0x1 ;  /* 0x0000000100227882 */ /* 0x000fe20000000000 */
[----:B------:R-:W-:-:S05]  /*21a0*/  UMOV UR33, UR35 ;  /* 0x0000002300217c82 */ /* 0x000fca0008000000 */
.L_x_38:
[----:B-1----:R-:W-:Y:S01]  /*21b0*/  LDTM.x32 R36, tmem[UR36+0x20] ;  /* 0x00002024002479ee */ /* 0x002fe200082c0000 */
[----:B-1----:R-:W1:Y:S01]  /*21c0*/  LDTM.x32 R4, tmem[UR36] ;  /* 0x00000024000479ee */ /* 0x002e6200082c0000 */
[----:B------:R-:W-:Y:S02]  /*21d0*/  USHF.R.S32.HI UR12, URZ, 0x1f, UR33 ;  /* 0x0000001fff0c7899 */ /* 0x000fe40008011421 */
[----:B------:R-:W-:Y:S02]  /*21e0*/  UIADD3 UR4, UPT, UPT, UR33, 0x1, URZ ;  /* 0x0000000121047890 */ /* 0x000fe4000fffe0ff */
[----:B------:R-:W-:Y:S02]  /*21f0*/  ULEA.HI UR12, UR12, UR33, URZ, 0x2 ;  /* 0x000000210c0c7291 */ /* 0x000fe4000f8f10ff */
[----:B------:R-:W-:Y:S02]  /*2200*/  USHF.R.S32.HI UR8, URZ, 0x1f, UR4 ;  /* 0x0000001fff087899 */ /* 0x000fe40008011404 */
[----:B------:R-:W-:-:S02]  /*2210*/  ULOP3.LUT UR12, UR12, 0xfffffffc, URZ, 0xc0, !UPT ;  /* 0xfffffffc0c0c7892 */ /* 0x000fc4000f8ec0ff */
[----:B------:R-:W-:Y:S02]  /*2220*/  ULEA.HI UR8, UR8, UR4, URZ, 0x2 ;  /* 0x0000000408087291 */ /* 0x000fe4000f8f10ff */
[----:B------:R-:W-:Y:S02]  /*2230*/  UIADD3 UR12, UPT, UPT, -UR12, UR33, URZ ;  /* 0x000000210c0c7290 */ /* 0x000fe4000fffe1ff */
[----:B------:R-:W-:Y:S02]  /*2240*/  ULOP3.LUT UR8, UR8, 0xfffffffc, URZ, 0xc0, !UPT ;  /* 0xfffffffc08087892 */ /* 0x000fe4000f8ec0ff */
[----:B------:R-:W-:Y:S02]  /*2250*/  UISETP.NE.AND UP0, UPT, UR21, URZ, UPT ;  /* 0x000000ff1500728c */ /* 0x000fe4000bf05270 */
[----:B------:R-:W-:Y:S01]  /*2260*/  MOV R74, UR12 ;  /* 0x0000000c004a7c02 */ /* 0x000fe20008000f00 */
[----:B------:R-:W-:Y:S02]  /*2270*/  UIADD3 UR8, UPT, UPT, UR4, -UR8, URZ ;  /* 0x8000000804087290 */ /* 0x000fe4000fffe0ff */
[----:B------:R-:W-:Y:S01]  /*2280*/  ULEA.HI UR4, UR35, UR35, URZ, 0x1 ;  /* 0x0000002323047291 */ /* 0x000fe2000f8f08ff */
[----:B------:R-:W-:Y:S01]  /*2290*/  LEA R79, R74, R2, 0xd ;  /* 0x000000024a4f7211 */ /* 0x000fe200078e68ff */
[----:B-1----:R-:W-:Y:S01]  /*22a0*/  FMUL R75, R7, UR32 ;  /* 0x00000020074b7c20 */ /* 0x002fe20008400000 */
[----:B------:R-:W-:Y:S01]  /*22b0*/  FMUL R76, R6, UR32 ;  /* 0x00000020064c7c20 */ /* 0x000fe20008400000 */
[----:B------:R-:W-:Y:S01]  /*22c0*/  FMUL R77, R5, UR32 ;  /* 0x00000020054d7c20 */ /* 0x000fe20008400000 */
[----:B------:R-:W-:Y:S01]  /*22d0*/  FMUL R78, R4, UR32 ;  /* 0x00000020044e7c20 */ /* 0x000fe20008400000 */
[----:B------:R-:W-:Y:S01]  /*22e0*/  FMUL R9, R9, UR32 ;  /* 0x0000002009097c20 */ /* 0x000fe20008400000 */
[----:B------:R-:W-:Y:S01]  /*22f0*/  FMUL R8, R8, UR32 ;  /* 0x0000002008087c20 */ /* 0x000fe20008400000 */
[----:B------:R-:W-:Y:S01]  /*2300*/  FMUL R11, R11, UR32 ;  /* 0x000000200b0b7c20 */ /* 0x000fe20008400000 */
[----:B------:R-:W-:Y:S01]  /*2310*/  FMUL R10, R10, UR32 ;  /* 0x000000200a0a7c20 */ /* 0x000fe20008400000 */
[----:B------:R-:W-:Y:S01]  /*2320*/  F2FP.BF16.F32.PACK_AB R5, R75, R76 ;  /* 0x0000004c4b05723e */ /* 0x000fe200000010ff */
[----:B------:R-:W-:Y:S01]  /*2330*/  FMUL R53, R53, UR32 ;  /* 0x0000002035357c20 */ /* 0x000fe20008400000 */
[----:B------:R-:W-:Y:S01]  /*2340*/  F2FP.BF16.F32.PACK_AB R4, R77, R78 ;  /* 0x0000004e4d04723e */ /* 0x000fe200000010ff */
[----:B------:R-:W-:Y:S01]  /*2350*/  FMUL R52, R52, UR32 ;  /* 0x0000002034347c20 */ /* 0x000fe20008400000 */
[----:B------:R-:W-:Y:S01]  /*2360*/  F2FP.BF16.F32.PACK_AB R6, R9, R8 ;  /* 0x000000080906723e */ /* 0x000fe200000010ff */
[----:B------:R-:W-:Y:S01]  /*2370*/  FMUL R13, R13, UR32 ;  /* 0x000000200d0d7c20 */ /* 0x000fe20008400000 */
[----:B------:R-:W-:Y:S01]  /*2380*/  F2FP.BF16.F32.PACK_AB R7, R11, R10 ;  /* 0x0000000a0b07723e */ /* 0x000fe200000010ff */
[----:B------:R-:W-:Y:S01]  /*2390*/  FMUL R12, R12, UR32 ;  /* 0x000000200c0c7c20 */ /* 0x000fe20008400000 */
[----:B------:R-:W-:Y:S01]  /*23a0*/  FMUL R14, R14, UR32 ;  /* 0x000000200e0e7c20 */ /* 0x000fe20008400000 */
[----:B------:R-:W-:Y:S01]  /*23b0*/  FMUL R17, R17, UR32 ;  /* 0x0000002011117c20 */ /* 0x000fe20008400000 */
[----:B------:R-:W-:Y:S01]  /*23c0*/  FMUL R16, R16, UR32 ;  /* 0x0000002010107c20 */ /* 0x000fe20008400000 */
[----:B------:R1:W-:Y:S01]  /*23d0*/  STS.128 [R79], R4 ;  /* 0x000000044f007388 */ /* 0x0003e20000000c00 */
[----:B------:R-:W-:Y:S01]  /*23e0*/  FMUL R19, R19, UR32 ;  /* 0x0000002013137c20 */ /* 0x000fe20008400000 */
[----:B------:R-:W-:Y:S01]  /*23f0*/  FMUL R80, R18, UR32 ;  /* 0x0000002012507c20 */ /* 0x000fe20008400000 */
[----:B------:R-:W-:Y:S01]  /*2400*/  LEA R82, R74, R3, 0xd ;  /* 0x000000034a527211 */ /* 0x000fe200078e68ff */
[----:B------:R-:W-:Y:S01]  /*2410*/  FMUL R54, R54, UR32 ;  /* 0x0000002036367c20 */ /* 0x000fe20008400000 */
        /* <DEDUP_REMOVED lines=8> */
[----:B------:R-:W-:Y:S01]  /*24a0*/  FMUL R86, R56, -1.4426950216293334961 ;  /* 0xbfb8aa3b38567820 */ /* 0x000fe20000400000 */
[----:B------:R-:W-:Y:S01]  /*24b0*/  FMUL R55, R55, UR32 ;  /* 0x0000002037377c20 */ /* 0x000fe20008400000 */
[----:B------:R-:W-:Y:S01]  /*24c0*/  FMUL R57, R57, UR32 ;  /* 0x0000002039397c20 */ /* 0x000fe20008400000 */
[----:B------:R-:W-:Y:S01]  /*24d0*/  LEA R24, R74, R68, 0xd ;  /* 0x000000444a187211 */ /* 0x000fe200078e68ff */
[----:B------:R-:W-:Y:S01]  /*24e0*/  FMUL R45, R45, UR32 ;  /* 0x000000202d2d7c20 */ /* 0x000fe20008400000 */
[----:B------:R-:W-:Y:S01]  /*24f0*/  FMUL R81, R55, -1.4426950216293334961 ;  /* 0xbfb8aa3b37517820 */ /* 0x000fe20000400000 */
[----:B------:R-:W-:Y:S01]  /*2500*/  FMUL R84, R57, -1.4426950216293334961 ;  /* 0xbfb8aa3b39547820 */ /* 0x000fe20000400000 */
[----:B------:R-:W-:Y:S01]  /*2510*/  MUFU.EX2 R86, R86 ;  /* 0x0000005600567308 */ /* 0x000fe20000000800 */
[----:B------:R-:W-:Y:S01]  /*2520*/  FMUL R47, R47, UR32 ;  /* 0x000000202f2f7c20 */ /* 0x000fe20008400000 */
[----:B------:R-:W-:Y:S01]  /*2530*/  FMUL R48, R48, UR32 ;  /* 0x0000002030307c20 */ /* 0x000fe20008400000 */
[----:B------:R-:W-:Y:S01]  /*2540*/  FMUL R49, R49, UR32 ;  /* 0x0000002031317c20 */ /* 0x000fe20008400000 */
[----:B------:R-:W-:Y:S01]  /*2550*/  FMUL R50, R50, UR32 ;  /* 0x0000002032327c20 */ /* 0x000fe20008400000 */
[----:B------:R-:W-:Y:S01]  /*2560*/  FMUL R44, R44, UR32 ;  /* 0x000000202c2c7c20 */ /* 0x000fe20008400000 */
[----:B------:R-:W-:Y:S01]  /*2570*/  FMUL R88, R48, -1.4426950216293334961 ;  /* 0xbfb8aa3b30587820 */ /* 0x000fe20000400000 */
[----:B------:R-:W-:Y:S01]  /*2580*/  FMUL R87, R49, -1.4426950216293334961 ;  /* 0xbfb8aa3b31577820 */ /* 0x000fe20000400000 */
[----:B------:R-:W2:Y:S01]  /*2590*/  MUFU.EX2 R81, R81 ;  /* 0x0000005100517308 */ /* 0x000ea20000000800 */
[----:B------:R-:W-:Y:S01]  /*25a0*/  FMUL R90, R50, -1.4426950216293334961 ;  /* 0xbfb8aa3b325a7820 */ /* 0x000fe20000400000 */
[----:B------:R-:W-:Y:S01]  /*25b0*/  FMUL R51, R51, UR32 ;  /* 0x0000002033337c20 */ /* 0x000fe20008400000 */
[----:B-1----:R-:W-:Y:S01]  /*25c0*/  FMUL R4, R53, -1.4426950216293334961 ;  /* 0xbfb8aa3b35047820 */ /* 0x002fe20000400000 */
[----:B------:R-:W-:Y:S01]  /*25d0*/  FMUL R79, R15, UR32 ;  /* 0x000000200f4f7c20 */ /* 0x000fe20008400000 */
[----:B------:R-:W-:Y:S01]  /*25e0*/  F2FP.BF16.F32.PACK_AB R6, R17, R16 ;  /* 0x000000101106723e */ /* 0x000fe200000010ff */
[----:B------:R-:W-:Y:S01]  /*25f0*/  FMUL R89, R51, -1.4426950216293334961 ;  /* 0xbfb8aa3b33597820 */ /* 0x000fe20000400000 */
[----:B------:R-:W-:Y:S01]  /*2600*/  F2FP.BF16.F32.PACK_AB R7, R19, R80 ;  /* 0x000000501307723e */ /* 0x000fe200000010ff */
[----:B------:R1:W3:Y:S01]  /*2610*/  MUFU.EX2 R15, R4 ;  /* 0x00000004000f7308 */ /* 0x0002e20000000800 */
[----:B------:R-:W-:Y:S01]  /*2620*/  F2FP.BF16.F32.PACK_AB R5, R79, R14 ;  /* 0x0000000e4f05723e */ /* 0x000fe200000010ff */
[----:B------:R-:W-:Y:S01]  /*2630*/  FMUL R39, R39, UR32 ;  /* 0x0000002027277c20 */ /* 0x000fe20008400000 */
[----:B------:R-:W-:Y:S01]  /*2640*/  FMUL R46, R46, UR32 ;  /* 0x000000202e2e7c20 */ /* 0x000fe20008400000 */
[----:B------:R-:W-:Y:S01]  /*2650*/  FMUL R61, R61, UR32 ;  /* 0x000000203d3d7c20 */ /* 0x000fe20008400000 */
[----:B------:R-:W-:Y:S01]  /*2660*/  FMUL R41, R41, UR32 ;  /* 0x0000002029297c20 */ /* 0x000fe20008400000 */
[----:B------:R-:W-:Y:S01]  /*2670*/  FMUL R29, R29, UR32 ;  /* 0x000000201d1d7c20 */ /* 0x000fe20008400000 */
[----:B------:R-:W-:Y:S01]  /*2680*/  FMUL R28, R28, UR32 ;  /* 0x000000201c1c7c20 */ /* 0x000fe20008400000 */
[----:B------:R-:W4:Y:S01]  /*2690*/  MUFU.EX2 R84, R84 ;  /* 0x0000005400547308 */ /* 0x000f220000000800 */
[----:B--2---:R-:W-:Y:S01]  /*26a0*/  FADD R81, R81, 1 ;  /* 0x3f80000051517421 */ /* 0x004fe20000000000 */
[----:B------:R-:W-:Y:S01]  /*26b0*/  FMUL R31, R31, UR32 ;  /* 0x000000201f1f7c20 */ /* 0x000fe20008400000 */
[----:B------:R-:W-:Y:S01]  /*26c0*/  FMUL R30, R30, UR32 ;  /* 0x000000201e1e7c20 */ /* 0x000fe20008400000 */
[----:B------:R-:W-:Y:S01]  /*26d0*/  FMUL R33, R33, UR32 ;  /* 0x0000002021217c20 */ /* 0x000fe20008400000 */
[----:B------:R-:W-:Y:S01]  /*26e0*/  FMUL R32, R32, UR32 ;  /* 0x0000002020207c20 */ /* 0x000fe20008400000 */
[----:B------:R-:W-:Y:S01]  /*26f0*/  FMUL R35, R35, UR32 ;  /* 0x0000002023237c20 */ /* 0x000fe20008400000 */
[----:B------:R-:W-:Y:S01]  /*2700*/  FMUL R34, R34, UR32 ;  /* 0x0000002022227c20 */ /* 0x000fe20008400000 */
[----:B------:R-:W2:Y:S01]  /*2710*/  MUFU.EX2 R88, R88 ;  /* 0x0000005800587308 */ /* 0x000ea20000000800 */
[----:B-1----:R-:W-:Y:S01]  /*2720*/  FMUL R4, R52, -1.4426950216293334961 ;  /* 0xbfb8aa3b34047820 */ /* 0x002fe20000400000 */
[----:B---3--:R-:W-:Y:S01]  /*2730*/  FADD R15, R15, 1 ;  /* 0x3f8000000f0f7421 */ /* 0x008fe20000000000 */
[----:B------:R-:W-:Y:S01]  /*2740*/  LEA R74, R74, R69, 0xd ;  /* 0x000000454a4a7211 */ /* 0x000fe200078e68ff */
[----:B------:R-:W-:-:S04]  /*2750*/  ULOP3.LUT UR4, UR4, 0xfffffffe, URZ, 0xc0, !UPT ;  /* 0xfffffffe04047892 */ /* 0x000fc8000f8ec0ff */
[----:B------:R1:W3:Y:S01]  /*2760*/  MUFU.EX2 R18, R4 ;  /* 0x0000000400127308 */ /* 0x0002e20000000800 */
[----:B----4-:R-:W-:Y:S01]  /*2770*/  FADD R84, R84, 1 ;  /* 0x3f80000054547421 */ /* 0x010fe20000000000 */
[----:B------:R-:W-:-:S06]  /*2780*/  UIADD3 UR4, UPT, UPT, -UR4, UR35, URZ ;  /* 0x0000002304047290 */ /* 0x000fcc000fffe1ff */
[----:B------:R-:W4:Y:S01]  /*2790*/  MUFU.RCP R15, R15 ;  /* 0x0000000f000f7308 */ /* 0x000f220000001000 */
[----:B--2---:R-:W-:-:S07]  /*27a0*/  FADD R88, R88, 1 ;  /* 0x3f80000058587421 */ /* 0x004fce0000000000 */
[----:B------:R-:W2:Y:S01]  /*27b0*/  MUFU.EX2 R87, R87 ;  /* 0x0000005700577308 */ /* 0x000ea20000000800 */
[----:B-1----:R-:W-:Y:S01]  /*27c0*/  F2FP.BF16.F32.PACK_AB R4, R13, R12 ;  /* 0x0000000c0d04723e */ /* 0x002fe200000010ff */
[----:B---3--:R-:W-:-:S04]  /*27d0*/  FADD R18, R18, 1 ;  /* 0x3f80000012127421 */ /* 0x008fc80000000000 */
[----:B------:R1:W-:Y:S02]  /*27e0*/  STS.128 [R82], R4 ;  /* 0x0000000452007388 */ /* 0x0003e40000000c00 */
[----:B------:R-:W3:Y:S01]  /*27f0*/  MUFU.RCP R18, R18 ;  /* 0x0000001200127308 */ /* 0x000ee20000001000 */
[----:B----4-:R-:W-:Y:S01]  /*2800*/  FMUL R26, R53, R15 ;  /* 0x0000000f351a7220 */ /* 0x010fe20000400000 */
[----:B------:R-:W-:-:S03]  /*2810*/  FMUL R15, R38, UR32 ;  /* 0x00000020260f7c20 */ /* 0x000fc60008400000 */
[----:B------:R-:W-:-:S03]  /*2820*/  FMUL R26, R21, R26 ;  /* 0x0000001a151a7220 */ /* 0x000fc60000400000 */
[----:B------:R-:W-:Y:S01]  /*2830*/  MUFU.RCP R38, R81 ;  /* 0x0000005100267308 */ /* 0x000fe20000001000 */
[----:B--2---:R-:W-:-:S07]  /*2840*/  FADD R87, R87, 1 ;  /* 0x3f80000057577421 */ /* 0x004fce0000000000 */
[----:B------:R-:W-:Y:S01]  /*2850*/  MUFU.EX2 R90, R90 ;  /* 0x0000005a005a7308 */ /* 0x000fe20000000800 */
[----:B---3--:R-:W-:-:S07]  /*2860*/  FMUL R18, R52, R18 ;  /* 0x0000001234127220 */ /* 0x008fce0000400000 */
[----:B------:R-:W2:Y:S01]  /*2870*/  MUFU.EX2 R89, R89 ;  /* 0x0000005900597308 */ /* 0x000ea20000000800 */
[----:B-1----:R-:W-:Y:S01]  /*2880*/  FMUL R4, R54, -1.4426950216293334961 ;  /* 0xbfb8aa3b36047820 */ /* 0x002fe20000400000 */
[----:B------:R-:W-:Y:S01]  /*2890*/  FMUL R82, R23, UR32 ;  /* 0x0000002017527c20 */ /* 0x000fe20008400000 */
[----:B------:R-:W-:-:S05]  /*28a0*/  F2FP.BF16.F32.PACK_AB R6, R25, R83 ;  /* 0x000000531906723e */ /* 0x000fca00000010ff */
[----:B------:R-:W1:Y:S01]  /*28b0*/  MUFU.EX2 R23, R4 ;  /* 0x0000000400177308 */ /* 0x000e620000000800 */
[----:B------:R-:W-:Y:S02]  /*28c0*/  F2FP.BF16.F32.PACK_AB R7, R27, R85 ;  /* 0x000000551b07723e */ /* 0x000fe400000010ff */
[----:B------:R-:W-:Y:S01]  /*28d0*/  F2FP.BF16.F32.PACK_AB R5, R82, R22 ;  /* 0x000000165205723e */ /* 0x000fe200000010ff */
[----:B--2---:R-:W-:Y:S01]  /*28e0*/  FADD R89, R89, 1 ;  /* 0x3f80000059597421 */ /* 0x004fe20000000000 */
[----:B-1----:R-:W-:Y:S01]  /*28f0*/  FADD R23, R23, 1 ;  /* 0x3f80000017177421 */ /* 0x002fe20000000000 */
[----:B------:R-:W-:Y:S01]  /*2900*/  F2FP.BF16.F32.PACK_AB R4, R21, R20 ;  /* 0x000000141504723e */ /* 0x000fe200000010ff */
[----:B------:R-:W-:Y:S02]  /*2910*/  FMUL R21, R15, -1.4426950216293334961 ;  /* 0xbfb8aa3b0f157820 */ /* 0x000fe40000400000 */
[----:B------:R-:W1:Y:S02]  /*2920*/  MUFU.RCP R91, R23 ;  /* 0x00000017005b7308 */ /* 0x000e640000001000 */
[----:B------:R2:W-:Y:S06]  /*2930*/  STS.128 [R24], R4 ;  /* 0x0000000418007388 */ /* 0x0005ec0000000c00 */
[----:B------:R-:W3:Y:S01]  /*2940*/  MUFU.EX2 R21, R21 ;  /* 0x0000001500157308 */ /* 0x000ee20000000800 */
[----:B-1----:R-:W-:Y:S01]  /*2950*/  FMUL R91, R54, R91 ;  /* 0x0000005b365b7220 */ /* 0x002fe20000400000 */
[----:B------:R-:W-:-:S06]  /*2960*/  FMUL R23, R39, -1.4426950216293334961 ;  /* 0xbfb8aa3b27177820 */ /* 0x000fcc0000400000 */
[----:B------:R-:W1:Y:S01]  /*2970*/  MUFU.EX2 R23, R23 ;  /* 0x0000001700177308 */ /* 0x000e620000000800 */
[----:B---3--:R-:W-:-:S07]  /*2980*/  FADD R21, R21, 1 ;  /* 0x3f80000015157421 */ /* 0x008fce0000000000 */
[----:B------:R-:W3:Y:S01]  /*2990*/  MUFU.RCP R21, R21 ;  /* 0x0000001500157308 */ /* 0x000ee20000001000 */
[----:B--2---:R-:W-:Y:S01]  /*29a0*/  FMUL R4, R45, -1.4426950216293334961 ;  /* 0xbfb8aa3b2d047820 */ /* 0x004fe20000400000 */
[----:B------:R-:W-:Y:S01]  /*29b0*/  FMUL R24, R20, R18 ;  /* 0x0000001214187220 */ /* 0x000fe20000400000 */
[----:B------:R-:W-:Y:S01]  /*29c0*/  FMUL R20, R36, UR32 ;  /* 0x0000002024147c20 */ /* 0x000fe20008400000 */
[----:B------:R-:W-:Y:S01]  /*29d0*/  FMUL R36, R22, R91 ;  /* 0x0000005b16247220 */ /* 0x000fe20000400000 */
[----:B------:R-:W-:Y:S01]  /*29e0*/  FADD R22, R86, 1 ;  /* 0x3f80000056167421 */ /* 0x000fe20000000000 */
[----:B------:R-:W-:Y:S01]  /*29f0*/  FMUL R6, R47, -1.4426950216293334961 ;  /* 0xbfb8aa3b2f067820 */ /* 0x000fe20000400000 */
[----:B------:R-:W-:Y:S01]  /*2a00*/  FMUL R18, R37, UR32 ;  /* 0x0000002025127c20 */ /* 0x000fe20008400000 */
[----:B------:R-:W2:Y:S01]  /*2a10*/  MUFU.EX2 R4, R4 ;  /* 0x0000000400047308 */ /* 0x000ea20000000800 */
[----:B------:R-:W-:Y:S01]  /*2a20*/  FMUL R37, R55, R38 ;  /* 0x0000002637257220 */ /* 0x000fe20000400000 */
[----:B------:R-:W-:Y:S01]  /*2a30*/  FMUL R5, R44, -1.4426950216293334961 ;  /* 0xbfb8aa3b2c057820 */ /* 0x000fe20000400000 */
[----:B------:R-:W-:Y:S01]  /*2a40*/  FMUL R7, R46, -1.4426950216293334961 ;  /* 0xbfb8aa3b2e077820 */ /* 0x000fe20000400000 */
[----:B------:R-:W-:Y:S01]  /*2a50*/  FMUL R91, R20, -1.4426950216293334961 ;  /* 0xbfb8aa3b145b7820 */ /* 0x000fe20000400000 */
[----:B-1----:R-:W-:Y:S01]  /*2a60*/  FADD R23, R23, 1 ;  /* 0x3f80000017177421 */ /* 0x002fe20000000000 */
[----:B------:R-:W-:Y:S01]  /*2a70*/  FMUL R81, R18, -1.4426950216293334961 ;  /* 0xbfb8aa3b12517820 */ /* 0x000fe20000400000 */
[----:B------:R-:W-:Y:S01]  /*2a80*/  FMUL R37, R82, R37 ;  /* 0x0000002552257220 */ /* 0x000fe20000400000 */
[----:B------:R-:W1:Y:S01]  /*2a90*/  MUFU.RCP R22, R22 ;  /* 0x0000001600167308 */ /* 0x000e620000001000 */
[----:B---3--:R-:W-:Y:S01]  /*2aa0*/  FMUL R21, R15, R21 ;  /* 0x000000150f157220 */ /* 0x008fe20000400000 */
[----:B------:R-:W-:-:S06]  /*2ab0*/  FMUL R82, R41, -1.4426950216293334961 ;  /* 0xbfb8aa3b29527820 */ /* 0x000fcc0000400000 */
[----:B------:R-:W3:Y:S01]  /*2ac0*/  MUFU.EX2 R6, R6 ;  /* 0x0000000600067308 */ /* 0x000ee20000000800 */
[----:B--2---:R-:W-:-:S07]  /*2ad0*/  FADD R4, R4, 1 ;  /* 0x3f80000004047421 */ /* 0x004fce0000000000 */
[----:B------:R-:W2:Y:S01]  /*2ae0*/  MUFU.RCP R86, R84 ;  /* 0x0000005400567308 */ /* 0x000ea20000001000 */
[----:B-1----:R-:W-:-:S04]  /*2af0*/  FMUL R22, R56, R22 ;  /* 0x0000001638167220 */ /* 0x002fc80000400000 */
[----:B------:R-:W-:Y:S01]  /*2b00*/  FMUL R38, R83, R22 ;  /* 0x0000001653267220 */ /* 0x000fe20000400000 */
[----:B------:R-:W-:Y:S01]  /*2b10*/  FMUL R83, R42, UR32 ;  /* 0x000000202a537c20 */ /* 0x000fe20008400000 */
[----:B------:R-:W-:Y:S01]  /*2b20*/  FMUL R22, R40, UR32 ;  /* 0x0000002028167c20 */ /* 0x000fe20008400000 */
[----:B------:R-:W1:Y:S01]  /*2b30*/  MUFU.RCP R84, R4 ;  /* 0x0000000400547308 */ /* 0x000e620000001000 */
[----:B---3--:R-:W-:-:S07]  /*2b40*/  FADD R6, R6, 1 ;  /* 0x3f80000006067421 */ /* 0x008fce0000000000 */
[----:B------:R-:W3:Y:S01]  /*2b50*/  MUFU.EX2 R5, R5 ;  /* 0x0000000500057308 */ /* 0x000ee20000000800 */
[----:B--2---:R-:W-:-:S04]  /*2b60*/  FMUL R86, R57, R86 ;  /* 0x0000005639567220 */ /* 0x004fc80000400000 */
[----:B------:R-:W-:Y:S01]  /*2b70*/  FMUL R25, R25, R86 ;  /* 0x0000005619197220 */ /* 0x000fe20000400000 */
[----:B------:R-:W-:Y:S02]  /*2b80*/  FMUL R86, R58, UR32 ;  /* 0x000000203a567c20 */ /* 0x000fe40008400000 */
[----:B------:R-:W2:Y:S01]  /*2b90*/  MUFU.EX2 R7, R7 ;  /* 0x0000000700077308 */ /* 0x000ea20000000800 */
[----:B-1----:R-:W-:Y:S01]  /*2ba0*/  FMUL R42, R45, R84 ;  /* 0x000000542d2a7220 */ /* 0x002fe20000400000 */
[----:B------:R-:W-:Y:S01]  /*2bb0*/  FMUL R84, R59, UR32 ;  /* 0x000000203b547c20 */ /* 0x000fe20008400000 */
[----:B------:R-:W-:Y:S02]  /*2bc0*/  FMUL R4, R22, -1.4426950216293334961 ;  /* 0xbfb8aa3b16047820 */ /* 0x000fe40000400000 */
[----:B------:R-:W-:Y:S01]  /*2bd0*/  FMUL R42, R13, R42 ;  /* 0x0000002a0d2a7220 */ /* 0x000fe20000400000 */
[----:B------:R-:W-:Y:S02]  /*2be0*/  FMUL R13, R86, -1.4426950216293334961 ;  /* 0xbfb8aa3b560d7820 */ /* 0x000fe40000400000 */
[----:B------:R-:W1:Y:S01]  /*2bf0*/  MUFU.RCP R59, R6 ;  /* 0x00000006003b7308 */ /* 0x000e620000001000 */
[----:B---3--:R-:W-:-:S07]  /*2c00*/  FADD R5, R5, 1 ;  /* 0x3f80000005057421 */ /* 0x008fce0000000000 */
[----:B------:R-:W-:Y:S01]  /*2c10*/  MUFU.EX2 R91, R91 ;  /* 0x0000005b005b7308 */ /* 0x000fe20000000800 */
[----:B--2---:R-:W-:Y:S01]  /*2c20*/  FADD R40, R7, 1 ;  /* 0x3f80000007287421 */ /* 0x004fe20000000000 */
[----:B------:R-:W-:-:S06]  /*2c30*/  FMUL R7, R43, UR32 ;  /* 0x000000202b077c20 */ /* 0x000fcc0008400000 */
[----:B------:R-:W2:Y:S01]  /*2c40*/  MUFU.RCP R5, R5 ;  /* 0x0000000500057308 */ /* 0x000ea20000001000 */
[----:B-1----:R-:W-:Y:S01]  /*2c50*/  FMUL R58, R47, R59 ;  /* 0x0000003b2f3a7220 */ /* 0x002fe20000400000 */
[----:B------:R-:W-:-:S03]  /*2c60*/  FMUL R6, R84, -1.4426950216293334961 ;  /* 0xbfb8aa3b54067820 */ /* 0x000fc60000400000 */
[----:B------:R-:W-:Y:S01]  /*2c70*/  FMUL R58, R79, R58 ;  /* 0x0000003a4f3a7220 */ /* 0x000fe20000400000 */
[----:B------:R-:W-:Y:S02]  /*2c80*/  FADD R79, R90, 1 ;  /* 0x3f8000005a4f7421 */ /* 0x000fe40000000000 */
[----:B------:R-:W1:Y:S08]  /*2c90*/  MUFU.RCP R59, R88 ;  /* 0x00000058003b7308 */ /* 0x000e700000001000 */
[----:B------:R3:W4:Y:S01]  /*2ca0*/  MUFU.RCP R88, R87 ;  /* 0x0000005700587308 */ /* 0x0007220000001000 */
[----:B--2---:R-:W-:-:S07]  /*2cb0*/  FMUL R5, R44, R5 ;  /* 0x000000052c057220 */ /* 0x004fce0000400000 */
[----:B------:R-:W2:Y:S01]  /*2cc0*/  MUFU.RCP R79, R79 ;  /* 0x0000004f004f7308 */ /* 0x000ea20000001000 */
[----:B-1----:R-:W-:-:S04]  /*2cd0*/  FMUL R59, R48, R59 ;  /* 0x0000003b303b7220 */ /* 0x002fc80000400000 */
[----:B------:R-:W-:-:S03]  /*2ce0*/  FMUL R59, R16, R59 ;  /* 0x0000003b103b7220 */ /* 0x000fc60000400000 */
[----:B------:R-:W-:Y:S01]  /*2cf0*/  MUFU.RCP R23, R23 ;  /* 0x0000001700177308 */ /* 0x000fe20000001000 */
[----:B---3--:R-:W-:Y:S01]  /*2d00*/  FMUL R87, R60, UR32 ;  /* 0x000000203c577c20 */ /* 0x008fe20008400000 */
[----:B----4-:R-:W-:-:S03]  /*2d10*/  FMUL R60, R49, R88 ;  /* 0x00000058313c7220 */ /* 0x010fc60000400000 */
[----:B------:R-:W-:Y:S01]  /*2d20*/  FMUL R16, R87, -1.4426950216293334961 ;  /* 0xbfb8aa3b57107820 */ /* 0x000fe20000400000 */
[----:B------:R-:W-:Y:S01]  /*2d30*/  FMUL R60, R17, R60 ;  /* 0x0000003c113c7220 */ /* 0x000fe20000400000 */
[----:B------:R-:W-:Y:S01]  /*2d40*/  FMUL R17, R63, UR32 ;  /* 0x000000203f117c20 */ /* 0x000fe20008400000 */
[----:B------:R-:W1:Y:S01]  /*2d50*/  MUFU.RCP R88, R89 ;  /* 0x0000005900587308 */ /* 0x000e620000001000 */
[----:B--2---:R-:W-:-:S04]  /*2d60*/  FMUL R79, R50, R79 ;  /* 0x0000004f324f7220 */ /* 0x004fc80000400000 */
[----:B------:R-:W-:Y:S01]  /*2d70*/  FMUL R79, R80, R79 ;  /* 0x0000004f504f7220 */ /* 0x000fe20000400000 */
[----:B------:R-:W-:Y:S02]  /*2d80*/  FADD R80, R91, 1 ;  /* 0x3f8000005b507421 */ /* 0x000fe40000000000 */
[----:B------:R2:W3:Y:S08]  /*2d90*/  MUFU.RCP R43, R40 ;  /* 0x00000028002b7308 */ /* 0x0004f00000001000 */
[----:B------:R-:W4:Y:S01]  /*2da0*/  MUFU.EX2 R4, R4 ;  /* 0x0000000400047308 */ /* 0x000f220000000800 */
[----:B-1----:R-:W-:Y:S01]  /*2db0*/  FMUL R63, R51, R88 ;  /* 0x00000058333f7220 */ /* 0x002fe20000400000 */
[----:B------:R-:W-:-:S03]  /*2dc0*/  FMUL R88, R17, -1.4426950216293334961 ;  /* 0xbfb8aa3b11587820 */ /* 0x000fc60000400000 */
[----:B------:R-:W-:Y:S01]  /*2dd0*/  FMUL R63, R19, R63 ;  /* 0x0000003f133f7220 */ /* 0x000fe20000400000 */
[----:B------:R-:W-:Y:S01]  /*2de0*/  FMUL R19, R62, UR32 ;  /* 0x000000203e137c20 */ /* 0x000fe20008400000 */
[----:B------:R-:W-:Y:S01]  /*2df0*/  FMUL R62, R76, R21 ;  /* 0x000000154c3e7220 */ /* 0x000fe20000400000 */
[----:B------:R-:W1:Y:S01]  /*2e00*/  MUFU.RCP R80, R80 ;  /* 0x0000005000507308 */ /* 0x000e620000001000 */
[----:B--2---:R-:W-:Y:S01]  /*2e10*/  FMUL R40, R12, R5 ;  /* 0x000000050c287220 */ /* 0x004fe20000400000 */
[----:B------:R-:W-:Y:S01]  /*2e20*/  FMUL R12, R83, -1.4426950216293334961 ;  /* 0xbfb8aa3b530c7820 */ /* 0x000fe20000400000 */
[----:B------:R-:W-:Y:S01]  /*2e30*/  FMUL R5, R7, -1.4426950216293334961 ;  /* 0xbfb8aa3b07057820 */ /* 0x000fe20000400000 */
[----:B------:R-:W-:Y:S01]  /*2e40*/  FMUL R21, R65, UR32 ;  /* 0x0000002041157c20 */ /* 0x000fe20008400000 */
[----:B------:R-:W-:Y:S01]  /*2e50*/  FMUL R65, R39, R23 ;  /* 0x0000001727417220 */ /* 0x000fe20000400000 */
[----:B---3--:R-:W-:Y:S01]  /*2e60*/  FMUL R43, R46, R43 ;  /* 0x0000002b2e2b7220 */ /* 0x008fe20000400000 */
[----:B------:R-:W-:Y:S01]  /*2e70*/  FMUL R23, R64, UR32 ;  /* 0x0000002040177c20 */ /* 0x000fe20008400000 */
[----:B------:R-:W-:Y:S01]  /*2e80*/  MUFU.EX2 R13, R13 ;  /* 0x0000000d000d7308 */ /* 0x000fe20000000800 */
[----:B----4-:R-:W-:Y:S01]  /*2e90*/  FADD R4, R4, 1 ;  /* 0x3f80000004047421 */ /* 0x010fe20000000000 */
[----:B------:R-:W-:Y:S01]  /*2ea0*/  FMUL R64, R75, R65 ;  /* 0x000000414b407220 */ /* 0x000fe20000400000 */
[----:B------:R-:W-:Y:S01]  /*2eb0*/  FMUL R43, R14, R43 ;  /* 0x0000002b0e2b7220 */ /* 0x000fe20000400000 */
[----:B------:R-:W-:Y:S01]  /*2ec0*/  FMUL R93, R19, -1.4426950216293334961 ;  /* 0xbfb8aa3b135d7820 */ /* 0x000fe20000400000 */
[----:B------:R-:W-:Y:S01]  /*2ed0*/  FMUL R75, R67, UR32 ;  /* 0x00000020434b7c20 */ /* 0x000fe20008400000 */
[----:B------:R-:W-:Y:S01]  /*2ee0*/  FMUL R14, R61, -1.4426950216293334961 ;  /* 0xbfb8aa3b3d0e7820 */ /* 0x000fe20000400000 */
[----:B------:R-:W-:Y:S01]  /*2ef0*/  FMUL R90, R21, -1.4426950216293334961 ;  /* 0xbfb8aa3b155a7820 */ /* 0x000fe20000400000 */
[----:B------:R-:W2:Y:S01]  /*2f00*/  MUFU.EX2 R81, R81 ;  /* 0x0000005100517308 */ /* 0x000ea20000000800 */
[----:B-1----:R-:W-:Y:S01]  /*2f10*/  FMUL R65, R20, R80 ;  /* 0x0000005014417220 */ /* 0x002fe20000400000 */
[----:B------:R-:W-:Y:S01]  /*2f20*/  FMUL R80, R66, UR32 ;  /* 0x0000002042507c20 */ /* 0x000fe20008400000 */
[----:B------:R-:W-:Y:S01]  /*2f30*/  FMUL R92, R23, -1.4426950216293334961 ;  /* 0xbfb8aa3b175c7820 */ /* 0x000fe20000400000 */
[----:B------:R-:W-:Y:S01]  /*2f40*/  FMUL R91, R75, -1.4426950216293334961 ;  /* 0xbfb8aa3b4b5b7820 */ /* 0x000fe20000400000 */
[----:B------:R-:W-:Y:S01]  /*2f50*/  FMUL R65, R78, R65 ;  /* 0x000000414e417220 */ /* 0x000fe20000400000 */
[----:B------:R-:W-:Y:S01]  /*2f60*/  FMUL R89, R80, -1.4426950216293334961 ;  /* 0xbfb8aa3b50597820 */ /* 0x000fe20000400000 */
[----:B------:R-:W-:Y:S01]  /*2f70*/  F2FP.BF16.F32.PACK_AB R40, R42, R40 ;  /* 0x000000282a28723e */ /* 0x000fe200000010ff */
[----:B------:R-:W1:Y:S01]  /*2f80*/  MUFU.EX2 R12, R12 ;  /* 0x0000000c000c7308 */ /* 0x000e620000000800 */
[----:B------:R-:W-:-:S07]  /*2f90*/  F2FP.BF16.F32.PACK_AB R42, R60, R59 ;  /* 0x0000003b3c2a723e */ /* 0x000fce00000010ff */
[----:B------:R-:W3:Y:S01]  /*2fa0*/  MUFU.EX2 R5, R5 ;  /* 0x0000000500057308 */ /* 0x000ee20000000800 */
[----:B--2---:R-:W-:-:S07]  /*2fb0*/  FADD R66, R81, 1 ;  /* 0x3f80000051427421 */ /* 0x004fce0000000000 */
[----:B------:R2:W4:Y:S01]  /*2fc0*/  MUFU.RCP R67, R4 ;  /* 0x0000000400437308 */ /* 0x0005220000001000 */
[----:B-1----:R-:W-:-:S07]  /*2fd0*/  FADD R12, R12, 1 ;  /* 0x3f8000000c0c7421 */ /* 0x002fce0000000000 */
[----:B------:R-:W1:Y:S01]  /*2fe0*/  MUFU.EX2 R6, R6 ;  /* 0x0000000600067308 */ /* 0x000e620000000800 */
[----:B---3--:R-:W-:-:S07]  /*2ff0*/  FADD R5, R5, 1 ;  /* 0x3f80000005057421 */ /* 0x008fce0000000000 */
[----:B------:R-:W3:Y:S01]  /*3000*/  MUFU.EX2 R93, R93 ;  /* 0x0000005d005d7308 */ /* 0x000ee20000000800 */
[----:B--2---:R-:W-:Y:S01]  /*3010*/  FADD R4, R13, 1 ;  /* 0x3f8000000d047421 */ /* 0x004fe20000000000 */
[----:B----4-:R-:W-:Y:S01]  /*3020*/  FMUL R67, R22, R67 ;  /* 0x0000004316437220 */ /* 0x010fe20000400000 */
[----:B------:R-:W-:-:S03]  /*3030*/  F2FP.BF16.F32.PACK_AB R13, R55, R54 ;  /* 0x00000036370d723e */ /* 0x000fc600000010ff */
[----:B------:R-:W-:Y:S01]  /*3040*/  FMUL R67, R8, R67 ;  /* 0x0000004308437220 */ /* 0x000fe20000400000 */
[----:B------:R-:W-:Y:S01]  /*3050*/  F2FP.BF16.F32.PACK_AB R8, R45, R44 ;  /* 0x0000002c2d08723e */ /* 0x000fe200000010ff */
[----:B------:R-:W2:Y:S01]  /*3060*/  MUFU.EX2 R14, R14 ;  /* 0x0000000e000e7308 */ /* 0x000ea20000000800 */
[----:B-1----:R-:W-:-:S07]  /*3070*/  FADD R6, R6, 1 ;  /* 0x3f80000006067421 */ /* 0x002fce0000000000 */
[----:B------:R-:W1:Y:S01]  /*3080*/  MUFU.EX2 R16, R16 ;  /* 0x0000001000107308 */ /* 0x000e620000000800 */
[----:B---3--:R-:W-:-:S07]  /*3090*/  FADD R81, R93, 1 ;  /* 0x3f8000005d517421 */ /* 0x008fce0000000000 */
[----:B------:R-:W3:Y:S01]  /*30a0*/  MUFU.EX2 R90, R90 ;  /* 0x0000005a005a7308 */ /* 0x000ee20000000800 */
[----:B--2---:R-:W-:-:S07]  /*30b0*/  FADD R14, R14, 1 ;  /* 0x3f8000000e0e7421 */ /* 0x004fce0000000000 */
[----:B------:R-:W2:Y:S01]  /*30c0*/  MUFU.EX2 R92, R92 ;  /* 0x0000005c005c7308 */ /* 0x000ea20000000800 */
[----:B-1----:R-:W-:-:S07]  /*30d0*/  FADD R16, R16, 1 ;  /* 0x3f80000010107421 */ /* 0x002fce0000000000 */
[----:B------:R-:W1:Y:S01]  /*30e0*/  MUFU.EX2 R88, R88 ;  /* 0x0000005800587308 */ /* 0x000e620000000800 */
[----:B---3--:R-:W-:-:S07]  /*30f0*/  FADD R90, R90, 1 ;  /* 0x3f8000005a5a7421 */ /* 0x008fce0000000000 */
[----:B------:R-:W3:Y:S01]  /*3100*/  MUFU.RCP R4, R4 ;  /* 0x0000000400047308 */ /* 0x000ee20000001000 */
[----:B--2---:R-:W-:-:S07]  /*3110*/  FADD R92, R92, 1 ;  /* 0x3f8000005c5c7421 */ /* 0x004fce0000000000 */
[----:B------:R-:W2:Y:S01]  /*3120*/  MUFU.EX2 R82, R82 ;  /* 0x0000005200527308 */ /* 0x000ea20000000800 */
[----:B-1----:R-:W-:-:S07]  /*3130*/  FADD R88, R88, 1 ;  /* 0x3f80000058587421 */ /* 0x002fce0000000000 */
[----:B------:R-:W1:Y:S01]  /*3140*/  MUFU.RCP R66, R66 ;  /* 0x0000004200427308 */ /* 0x000e620000001000 */
[----:B---3--:R-:W-:-:S04]  /*3150*/  FMUL R4, R86, R4 ;  /* 0x0000000456047220 */ /* 0x008fc80000400000 */
[----:B------:R-:W-:Y:S01]  /*3160*/  FMUL R85, R85, R4 ;  /* 0x0000000455557220 */ /* 0x000fe20000400000 */
[----:B------:R-:W-:Y:S02]  /*3170*/  F2FP.BF16.F32.PACK_AB R4, R18, R20 ;  /* 0x000000141204723e */ /* 0x000fe400000010ff */
[----:B------:R-:W3:Y:S01]  /*3180*/  MUFU.EX2 R89, R89 ;  /* 0x0000005900597308 */ /* 0x000ee20000000800 */
[----:B--2---:R-:W-:-:S07]  /*3190*/  FADD R76, R82, 1 ;  /* 0x3f800000524c7421 */ /* 0x004fce0000000000 */
[----:B------:R-:W2:Y:S01]  /*31a0*/  MUFU.RCP R12, R12 ;  /* 0x0000000c000c7308 */ /* 0x000ea20000001000 */
[----:B-1----:R-:W-:Y:S01]  /*31b0*/  FMUL R66, R18, R66 ;  /* 0x0000004212427220 */ /* 0x002fe20000400000 */
[----:B------:R-:W-:-:S03]  /*31c0*/  F2FP.BF16.F32.PACK_AB R18, R21, R23 ;  /* 0x000000171512723e */ /* 0x000fc600000010ff */
[----:B------:R-:W-:-:S03]  /*31d0*/  FMUL R66, R77, R66 ;  /* 0x000000424d427220 */ /* 0x000fc60000400000 */
[----:B------:R-:W1:Y:S01]  /*31e0*/  MUFU.EX2 R91, R91 ;  /* 0x0000005b005b7308 */ /* 0x000e620000000800 */
[----:B---3--:R-:W-:-:S07]  /*31f0*/  FADD R89, R89, 1 ;  /* 0x3f80000059597421 */ /* 0x008fce0000000000 */
[----:B------:R-:W3:Y:S01]  /*3200*/  MUFU.RCP R5, R5 ;  /* 0x0000000500057308 */ /* 0x000ee20000001000 */
[----:B--2---:R-:W-:-:S04]  /*3210*/  FMUL R12, R83, R12 ;  /* 0x0000000c530c7220 */ /* 0x004fc80000400000 */
[----:B------:R-:W-:Y:S01]  /*3220*/  FMUL R77, R10, R12 ;  /* 0x0000000c0a4d7220 */ /* 0x000fe20000400000 */
[----:B------:R-:W-:Y:S02]  /*3230*/  F2FP.BF16.F32.PACK_AB R12, R53, R52 ;  /* 0x00000034350c723e */ /* 0x000fe400000010ff */
[----:B------:R-:W2:Y:S01]  /*3240*/  MUFU.RCP R6, R6 ;  /* 0x0000000600067308 */ /* 0x000ea20000001000 */
[----:B-1----:R-:W-:Y:S01]  /*3250*/  FADD R91, R91, 1 ;  /* 0x3f8000005b5b7421 */ /* 0x002fe20000000000 */
[----:B------:R-:W-:-:S06]  /*3260*/  F2FP.BF16.F32.PACK_AB R10, R49, R48 ;  /* 0x00000030310a723e */ /* 0x000fcc00000010ff */
[----:B------:R-:W1:Y:S01]  /*3270*/  MUFU.RCP R82, R14 ;  /* 0x0000000e00527308 */ /* 0x000e620000001000 */
[C---:B---3--:R-:W-:Y:S01]  /*3280*/  FMUL R5, R7.reuse, R5 ;  /* 0x0000000507057220 */ /* 0x048fe20000400000 */
[----:B------:R-:W-:-:S03]  /*3290*/  F2FP.BF16.F32.PACK_AB R7, R7, R83 ;  /* 0x000000530707723e */ /* 0x000fc600000010ff */
[----:B------:R-:W-:Y:S01]  /*32a0*/  FMUL R78, R11, R5 ;  /* 0x000000050b4e7220 */ /* 0x000fe20000400000 */
[----:B------:R-:W-:Y:S02]  /*32b0*/  F2FP.BF16.F32.PACK_AB R5, R39, R15 ;  /* 0x0000000f2705723e */ /* 0x000fe400000010ff */
[----:B------:R-:W3:Y:S01]  /*32c0*/  MUFU.RCP R81, R81 ;  /* 0x0000005100517308 */ /* 0x000ee20000001000 */
[C---:B--2---:R-:W-:Y:S01]  /*32d0*/  FMUL R6, R84.reuse, R6 ;  /* 0x0000000654067220 */ /* 0x044fe20000400000 */
[----:B------:R-:W-:Y:S02]  /*32e0*/  F2FP.BF16.F32.PACK_AB R11, R51, R50 ;  /* 0x00000032330b723e */ /* 0x000fe400000010ff */
[----:B------:R-:W-:Y:S01]  /*32f0*/  F2FP.BF16.F32.PACK_AB R15, R84, R86 ;  /* 0x00000056540f723e */ /* 0x000fe200000010ff */
[----:B------:R-:W-:Y:S01]  /*3300*/  FMUL R27, R27, R6 ;  /* 0x000000061b1b7220 */ /* 0x000fe20000400000 */
[----:B------:R-:W-:Y:S02]  /*3310*/  F2FP.BF16.F32.PACK_AB R6, R41, R22 ;  /* 0x000000162906723e */ /* 0x000fe400000010ff */
[----:B------:R-:W2:Y:S01]  /*3320*/  MUFU.RCP R16, R16 ;  /* 0x0000001000107308 */ /* 0x000ea20000001000 */
[----:B-1----:R-:W-:Y:S01]  /*3330*/  FMUL R39, R61, R82 ;  /* 0x000000523d277220 */ /* 0x002fe20000400000 */
[----:B------:R-:W-:-:S02]  /*3340*/  F2FP.BF16.F32.PACK_AB R22, R33, R32 ;  /* 0x000000202116723e */ /* 0x000fc400000010ff */
[----:B------:R-:W-:Y:S01]  /*3350*/  F2FP.BF16.F32.PACK_AB R14, R57, R56 ;  /* 0x00000038390e723e */ /* 0x000fe200000010ff */
[----:B------:R-:W-:-:S03]  /*3360*/  FMUL R39, R29, R39 ;  /* 0x000000271d277220 */ /* 0x000fc60000400000 */
[----:B------:R-:W1:Y:S01]  /*3370*/  MUFU.RCP R92, R92 ;  /* 0x0000005c005c7308 */ /* 0x000e620000001000 */
[----:B---3--:R-:W-:-:S07]  /*3380*/  FMUL R81, R19, R81 ;  /* 0x0000005113517220 */ /* 0x008fce0000400000 */
[----:B------:R-:W3:Y:S01]  /*3390*/  MUFU.RCP R90, R90 ;  /* 0x0000005a005a7308 */ /* 0x000ee20000001000 */
[----:B--2---:R-:W-:Y:S01]  /*33a0*/  FMUL R44, R87, R16 ;  /* 0x00000010572c7220 */ /* 0x004fe20000400000 */
[----:B------:R-:W-:-:S03]  /*33b0*/  F2FP.BF16.F32.PACK_AB R16, R61, R87 ;  /* 0x000000573d10723e */ /* 0x000fc600000010ff */
[----:B------:R-:W-:-:S03]  /*33c0*/  FMUL R44, R28, R44 ;  /* 0x0000002c1c2c7220 */ /* 0x000fc60000400000 */
[----:B------:R-:W2:Y:S01]  /*33d0*/  MUFU.RCP R88, R88 ;  /* 0x0000005800587308 */ /* 0x000ea20000001000 */
[----:B-1----:R-:W-:-:S07]  /*33e0*/  FMUL R92, R23, R92 ;  /* 0x0000005c175c7220 */ /* 0x002fce0000400000 */
[----:B------:R-:W1:Y:S01]  /*33f0*/  MUFU.RCP R20, R89 ;  /* 0x0000005900147308 */ /* 0x000e620000001000 */
[----:B---3--:R-:W-:Y:S01]  /*3400*/  FMUL R90, R21, R90 ;  /* 0x0000005a155a7220 */ /* 0x008fe20000400000 */
[----:B------:R-:W-:-:S06]  /*3410*/  F2FP.BF16.F32.PACK_AB R21, R31, R30 ;  /* 0x0000001e1f15723e */ /* 0x000fcc00000010ff */
[----:B------:R-:W3:Y:S01]  /*3420*/  MUFU.RCP R76, R76 ;  /* 0x0000004c004c7308 */ /* 0x000ee20000001000 */
[C---:B--2---:R-:W-:Y:S01]  /*3430*/  FMUL R88, R17.reuse, R88 ;  /* 0x0000005811587220 */ /* 0x044fe20000400000 */
[----:B------:R-:W-:Y:S02]  /*3440*/  F2FP.BF16.F32.PACK_AB R17, R17, R19 ;  /* 0x000000131111723e */ /* 0x000fe400000010ff */
[----:B------:R-:W-:-:S04]  /*3450*/  F2FP.BF16.F32.PACK_AB R19, R75, R80 ;  /* 0x000000504b13723e */ /* 0x000fc800000010ff */
[----:B------:R-:W2:Y:S01]  /*3460*/  MUFU.RCP R52, R91 ;  /* 0x0000005b00347308 */ /* 0x000ea20000001000 */
[----:B-1----:R-:W-:Y:S01]  /*3470*/  FMUL R23, R80, R20 ;  /* 0x0000001450177220 */ /* 0x002fe20000400000 */
[----:B------:R-:W-:Y:S01]  /*3480*/  F2FP.BF16.F32.PACK_AB R20, R29, R28 ;  /* 0x0000001c1d14723e */ /* 0x000fe200000010ff */
[----:B------:R-:W-:Y:S01]  /*3490*/  FMUL R29, R30, R81 ;  /* 0x000000511e1d7220 */ /* 0x000fe20000400000 */
[----:B------:R-:W-:Y:S01]  /*34a0*/  FMUL R30, R33, R90 ;  /* 0x0000005a211e7220 */ /* 0x000fe20000400000 */
[----:B------:R-:W-:Y:S01]  /*34b0*/  FMUL R28, R31, R88 ;  /* 0x000000581f1c7220 */ /* 0x000fe20000400000 */
[----:B------:R-:W-:Y:S01]  /*34c0*/  FMUL R33, R34, R23 ;  /* 0x0000001722217220 */ /* 0x000fe20000400000 */
[----:B------:R-:W-:Y:S01]  /*34d0*/  FMUL R31, R32, R92 ;  /* 0x0000005c201f7220 */ /* 0x000fe20000400000 */
[----:B------:R-:W-:Y:S01]  /*34e0*/  F2FP.BF16.F32.PACK_AB R23, R35, R34 ;  /* 0x000000222317723e */ /* 0x000fe200000010ff */
[----:B---3--:R-:W-:Y:S01]  /*34f0*/  FMUL R76, R41, R76 ;  /* 0x0000004c294c7220 */ /* 0x008fe20000400000 */
[----:B------:R-:W-:-:S03]  /*3500*/  MOV R41, UR8 ;  /* 0x0000000800297c02 */ /* 0x000fc60008000f00 */
[----:B------:R-:W-:Y:S01]  /*3510*/  FMUL R76, R9, R76 ;  /* 0x0000004c094c7220 */ /* 0x000fe20000400000 */
[----:B------:R-:W-:Y:S01]  /*3520*/  LEA R45, R41, R2, 0xd ;  /* 0x00000002292d7211 */ /* 0x000fe200078e68ff */
[----:B------:R-:W-:Y:S01]  /*3530*/  STS.128 [R74], R20 ;  /* 0x000000144a007388 */ /* 0x000fe20000000c00 */
[----:B------:R-:W-:Y:S01]  /*3540*/  F2FP.BF16.F32.PACK_AB R9, R47, R46 ;  /* 0x0000002e2f09723e */ /* 0x000fe200000010ff */
[----:B--2---:R-:W-:Y:S01]  /*3550*/  FMUL R52, R75, R52 ;  /* 0x000000344b347220 */ /* 0x004fe20000400000 */
[----:B------:R-:W-:Y:S01]  /*3560*/  LEA R34, R41, R68, 0xd ;  /* 0x0000004429227211 */ /* 0x000fe200078e68ff */
[----:B------:R1:W-:Y:S02]  /*3570*/  STS.128 [R45], R4 ;  /* 0x000000042d007388 */ /* 0x0003e40000000c00 */
[----:B------:R-:W-:Y:S01]  /*3580*/  FMUL R32, R35, R52 ;  /* 0x0000003423207220 */ /* 0x000fe20000400000 */
[C---:B------:R-:W-:Y:S02]  /*3590*/  LEA R35, R41.reuse, R3, 0xd ;  /* 0x0000000329237211 */ /* 0x040fe400078e68ff */
[----:B------:R-:W-:-:S03]  /*35a0*/  LEA R41, R41, R69, 0xd ;  /* 0x0000004529297211 */ /* 0x000fc600078e68ff */
[----:B------:R2:W-:Y:S04]  /*35b0*/  STS.128 [R35], R8 ;  /* 0x0000000823007388 */ /* 0x0005e80000000c00 */
[----:B------:R-:W-:Y:S04]  /*35c0*/  STS.128 [R34], R12 ;  /* 0x0000000c22007388 */ /* 0x000fe80000000c00 */
[----:B------:R3:W-:Y:S01]  /*35d0*/  STS.128 [R41], R16 ;  /* 0x0000001029007388 */ /* 0x0007e20000000c00 */
[----:B-1----:R-:W-:Y:S02]  /*35e0*/  F2FP.BF16.F32.PACK_AB R4, R26, R24 ;  /* 0x000000181a04723e */ /* 0x002fe400000010ff */
[----:B------:R-:W-:-:S02]  /*35f0*/  F2FP.BF16.F32.PACK_AB R5, R37, R36 ;  /* 0x000000242505723e */ /* 0x000fc400000010ff */
[----:B------:R-:W-:Y:S02]  /*3600*/  F2FP.BF16.F32.PACK_AB R6, R25, R38 ;  /* 0x000000261906723e */ /* 0x000fe400000010ff */
[----:B------:R-:W-:Y:S02]  /*3610*/  F2FP.BF16.F32.PACK_AB R7, R27, R85 ;  /* 0x000000551b07723e */ /* 0x000fe400000010ff */
[----:B--2---:R-:W-:Y:S02]  /*3620*/  F2FP.BF16.F32.PACK_AB R9, R64, R62 ;  /* 0x0000003e4009723e */ /* 0x004fe400000010ff */
[----:B------:R-:W-:Y:S02]  /*3630*/  F2FP.BF16.F32.PACK_AB R8, R66, R65 ;  /* 0x000000414208723e */ /* 0x000fe400000010ff */
[----:B------:R-:W-:Y:S02]  /*3640*/  F2FP.BF16.F32.PACK_AB R10, R76, R67 ;  /* 0x000000434c0a723e */ /* 0x000fe400000010ff */
[----:B------:R-:W-:-:S02]  /*3650*/  F2FP.BF16.F32.PACK_AB R11, R78, R77 ;  /* 0x0000004d4e0b723e */ /* 0x000fc400000010ff */
[----:B---3--:R-:W-:Y:S02]  /*3660*/  MOV R16, UR4 ;  /* 0x0000000400107c02 */ /* 0x008fe40008000f00 */
[----:B------:R-:W-:Y:S02]  /*3670*/  F2FP.BF16.F32.PACK_AB R41, R58, R43 ;  /* 0x0000002b3a29723e */ /* 0x000fe400000010ff */
[C---:B------:R-:W-:Y:S02]  /*3680*/  LEA R18, R16.reuse, R70, 0xd ;  /* 0x0000004610127211 */ /* 0x040fe400078e68ff */
[----:B------:R-:W-:Y:S02]  /*3690*/  F2FP.BF16.F32.PACK_AB R43, R63, R79 ;  /* 0x0000004f3f2b723e */ /* 0x000fe400000010ff */
[C---:B------:R-:W-:Y:S01]  /*36a0*/  LEA R17, R16.reuse, R71, 0xd ;  /* 0x0000004710117211 */ /* 0x040fe200078e68ff */
[----:B------:R1:W-:Y:S01]  /*36b0*/  STS.128 [R18], R8 ;  /* 0x0000000812007388 */ /* 0x0003e20000000c00 */
[----:B------:R-:W-:-:S02]  /*36c0*/  LEA R19, R16, R72, 0xd ;  /* 0x0000004810137211 */ /* 0x000fc400078e68ff */
[----:B------:R-:W-:Y:S01]  /*36d0*/  F2FP.BF16.F32.PACK_AB R12, R39, R44 ;  /* 0x0000002c270c723e */ /* 0x000fe200000010ff */
[----:B------:R1:W-:Y:S01]  /*36e0*/  STS.128 [R17], R40 ;  /* 0x0000002811007388 */ /* 0x0003e20000000c00 */
[----:B------:R-:W-:Y:S02]  /*36f0*/  F2FP.BF16.F32.PACK_AB R13, R28, R29 ;  /* 0x0000001d1c0d723e */ /* 0x000fe400000010ff */
[----:B------:R-:W-:Y:S01]  /*3700*/  F2FP.BF16.F32.PACK_AB R14, R30, R31 ;  /* 0x0000001f1e0e723e */ /* 0x000fe200000010ff */
[----:B------:R1:W-:Y:S01]  /*3710*/  STS.128 [R19], R4 ;  /* 0x0000000413007388 */ /* 0x0003e20000000c00 */
[----:B------:R-:W-:Y:S02]  /*3720*/  F2FP.BF16.F32.PACK_AB R15, R32, R33 ;  /* 0x00000021200f723e */ /* 0x000fe400000010ff */
[----:B------:R-:W-:-:S05]  /*3730*/  LEA R16, R16, R73, 0xd ;  /* 0x0000004910107211 */ /* 0x000fca00078e68ff */
[----:B------:R1:W-:Y:S01]  /*3740*/  STS.128 [R16], R12 ;  /* 0x0000000c10007388 */ /* 0x0003e20000000c00 */
[----:B------:R2:W-:Y:S06]  /*3750*/  MEMBAR.ALL.CTA ;  /* 0x0000000000007992 */ /* 0x0005ec0000008000 */
[----:B--2---:R-:W2:Y:S02]  /*3760*/  FENCE.VIEW.ASYNC.S ;  /* 0x00000000000073c6 */ /* 0x004ea40000000000 */
[----:B--2---:R-:W-:Y:S06]  /*3770*/  BAR.SYNC.DEFER_BLOCKING 0x1, 0x80 ;  /* 0x0042000000007b1d */ /* 0x004fec0000010000 */
[----:B------:R-:W-:Y:S05]  /*3780*/  BRA.U UP0, `(.L_x_37) ;  /* 0x0000000100447547 */ /* 0x000fea000b800000 */
[----:B------:R-:W-:Y:S02]  /*3790*/  USHF.L.U32 UR12, UR12, 0xc, URZ ;  /* 0x0000000c0c0c7899 */ /* 0x000fe400080006ff */
[----:B------:R-:W-:Y:S02]  /*37a0*/  USHF.L.U32 UR8, UR8, 0xc, URZ ;  /* 0x0000000c08087899 */ /* 0x000fe400080006ff */
[----:B------:R-:W-:Y:S02]  /*37b0*/  USHF.L.U32 UR4, UR4, 0xc, URZ ;  /* 0x0000000c04047899 */ /* 0x000fe400080006ff */
[----:B------:R-:W-:Y:S02]  /*37c0*/  UIADD3 UR12, UPT, UPT, UR12, UR12, URZ ;  /* 0x0000000c0c0c7290 */ /* 0x000fe4000fffe0ff */
[----:B------:R-:W-:Y:S02]  /*37d0*/  UIADD3 UR8, UPT, UPT, UR8, UR8, URZ ;  /* 0x0000000808087290 */ /* 0x000fe4000fffe0ff */
[----:B------:R-:W-:-:S02]  /*37e0*/  UIADD3 UR4, UPT, UPT, UR29, UR4, UR4 ;  /* 0x000000041d047290 */ /* 0x000fc4000fffe004 */
[----:B------:R-:W-:Y:S02]  /*37f0*/  UIADD3 UR12, UPT, UPT, UR12, 0x400, UR29 ;  /* 0x000004000c0c7890 */ /* 0x000fe4000fffe01d */
[----:B------:R-:W-:Y:S02]  /*3800*/  UIADD3 UR9, UPT, UPT, UR13, 0x20, URZ ;  /* 0x000000200d097890 */ /* 0x000fe4000fffe0ff */
[----:B------:R-:W-:Y:S02]  /*3810*/  UIADD3 UR8, UPT, UPT, UR8, 0x400, UR29 ;  /* 0x0000040008087890 */ /* 0x000fe4000fffe01d */
[----:B------:R-:W-:Y:S01]  /*3820*/  UIADD3 UR4, UPT, UPT, UR4, 0x8400, URZ ;  /* 0x0000840004047890 */ /* 0x000fe2000fffe0ff */
[----:B------:R-:W-:Y:S01]  /*3830*/  UMOV UR10, UR14 ;  /* 0x0000000e000a7c82 */ /* 0x000fe20008000000 */
[----:B------:R-:W-:Y:S01]  /*3840*/  UMOV UR6, UR14 ;  /* 0x0000000e00067c82 */ /* 0x000fe20008000000 */
[----:B------:R2:W-:Y:S04]  /*3850*/  UTMASTG.2D [UR12], [UR40], desc[URZ] ;  /* 0x0000ff0c280073b5 */ /* 0x0005e80008009000 */
[----:B------:R2:W-:Y:S02]  /*3860*/  UTMASTG.2D [UR8], [UR40], desc[URZ] ;  /* 0x0000ff08280073b5 */ /* 0x0005e40008009000 */
[----:B------:R2:W-:Y:S01]  /*3870*/  UTMASTG.2D [UR4], [UR38], desc[URZ] ;  /* 0x0000ff04260073b5 */ /* 0x0005e20008009000 */
[----:B------:R0:W-:Y:S01]  /*3880*/  UTMACMDFLUSH ;  /* 0x00000000000079b7 */ /* 0x0001e20000000000 */
[----:B--2---:R-:W-:-:S04]  /*3890*/  DEPBAR.LE SB0, 0x3 ;  /* 0x000080c00000791a */ /* 0x004fc80000000000 */
.L_x_37:
[----:B------:R-:W-:Y:S01]  /*38a0*/  BAR.SYNC.DEFER_BLOCKING 0x1, 0x80 ;  /* 0x0042000000007b1d */ /* 0x000fe20000010000 */
[----:B------:R-:W-:Y:S02]  /*38b0*/  UIADD3 UR6, UPT, UPT, UR34, -0x1, URZ ;  /* 0xffffffff22067890 */ /* 0x000fe4000fffe0ff */
[----:B------:R-:W-:Y:S02]  /*38c0*/  UIADD3 UR4, UPT, UPT, UR34, 0x2, URZ ;  /* 0x0000000222047890 */ /* 0x000fe4000fffe0ff */
[----:B------:R-:W-:Y:S02]  /*38d0*/  UISETP.GE.U32.AND UP0, UPT, UR6, 0x6, UPT ;  /* 0x000000060600788c */ /* 0x000fe4000bf06070 */
[----:B------:R-:W-:Y:S02]  /*38e0*/  UIADD3 UR36, UPT, UPT, UR36, 0x40, URZ ;  /* 0x0000004024247890 */ /* 0x000fe4000fffe0ff */
[----:B------:R-:W-:Y:S02]  /*38f0*/  UIADD3 UR35, UPT, UPT, UR35, 0x1, URZ ;  /* 0x0000000123237890 */ /* 0x000fe4000fffe0ff */
[----:B------:R-:W-:-:S02]  /*3900*/  UIADD3 UR33, UPT, UPT, UR33, 0x2, URZ ;  /* 0x0000000221217890 */ /* 0x000fc4000fffe0ff */
[----:B------:R-:W-:Y:S02]  /*3910*/  UIADD3 UR5, UPT, UPT, UR5, 0x20, URZ ;  /* 0x0000002005057890 */ /* 0x000fe4000fffe0ff */
[----:B------:R-:W-:Y:S01]  /*3920*/  UIADD3 UR13, UPT, UPT, UR13, 0x40, URZ ;  /* 0x000000400d0d7890 */ /* 0x000fe2000fffe0ff */
[----:B------:R-:W-:Y:S01]  /*3930*/  UMOV UR34, UR4 ;  /* 0x0000000400227c82 */ /* 0x000fe20008000000 */
[----:B------:R-:W-:Y:S10]  /*3940*/  BRA.U !UP0, `(.L_x_38) ;  /* 0xffffffe908187547 */ /* 0x000ff4000b83ffff */
[----:B------:R-:W-:Y:S01]  /*3950*/  NOP ;  /* 0x0000000000007918 */ /* 0x000fe20000000000 */
[----:B------:R-:W2:Y:S01]  /*3960*/  LDCU.64 UR4, c[0x0][0x5c0] ;  /* 0x0000b800ff0477ac */ /* 0x000ea20008000a00 */
[----:B------:R-:W-:Y:S01]  /*3970*/  ULEA.HI.SX32 UR27, UR26, UR27, 0x1e ;  /* 0x0000001b1a1b7291 */ /* 0x000fe2000f8ff2ff */
[----:B------:R-:W-:Y:S01]  /*3980*/  ELECT P0, URZ, PT ;  /* 0x0000000000ff782f */ /* 0x000fe20003800000 */
[----:B------:R-:W-:Y:S02]  /*3990*/  UIADD3 UR23, UPT, UPT, UR23, 0x1, URZ ;  /* 0x0000000117177890 */ /* 0x000fe4000fffe0ff */
[----:B------:R-:W-:Y:S02]  /*39a0*/  UIADD3 UR24, UPT, UPT, UR24, 0x1, URZ ;  /* 0x0000000118187890 */ /* 0x000fe4000fffe0ff */
[----:B------:R-:W-:-:S04]  /*39b0*/  UISETP.NE.AND UP0, UPT, UR23, 0x2, UPT ;  /* 0x000000021700788c */ /* 0x000fc8000bf05270 */
[----:B------:R-:W-:Y:S02]  /*39c0*/  USEL UR23, UR23, URZ, UP0 ;  /* 0x000000ff17177287 */ /* 0x000fe40008000000 */
[----:B--2---:R-:W-:Y:S02]  /*39d0*/  UIMAD.WIDE.U32 UR8, UR27, UR5, URZ ;  /* 0x000000051b0872a5 */ /* 0x004fe4000f8e00ff */
[----:B-1----:R-:W-:Y:S01]  /*39e0*/  @P0 IMAD.MOV.U32 R4, RZ, RZ, 0x1 ;  /* 0x00000001ff040424 */ /* 0x002fe200078e00ff */
[----:B------:R-:W1:Y:S03]  /*39f0*/  LDCU UR5, c[0x0][0x5d0] ;  /* 0x0000ba00ff0577ac */ /* 0x000e660008000800 */
[----:B------:R2:W-:Y:S01]  /*3a00*/  @P0 SYNCS.ARRIVE.TRANS64.ART0 RZ, [UR22+0x40], R4 ;  /* 0x00004004ffff09a7 */ /* 0x0005e20008500016 */
        /* <DEDUP_REMOVED lines=10> */
[----:B------:R-:W-:-:S04]  /*3ab0*/  UIADD3 UR6, UPT, UPT, UR9, UR6, URZ ;  /* 0x0000000609067290 */ /* 0x000fc8000fffe0ff */
[----:B------:R-:W-:-:S04]  /*3ac0*/  USHF.R.U32.HI UR6, URZ, UR15, UR6 ;  /* 0x0000000fff067299 */ /* 0x000fc80008011606 */
[----:B-1----:R-:W-:-:S04]  /*3ad0*/  UIMAD.WIDE.U32 UR8, UR6, UR5, URZ ;  /* 0x00000005060872a5 */ /* 0x002fc8000f8e00ff */
[----:B------:R-:W-:-:S04]  /*3ae0*/  UIADD3 UR5, UPT, UPT, UR6, -UR9, URZ ;  /* 0x8000000906057290 */ /* 0x000fc8000fffe0ff */
[----:B------:R-:W-:-:S03]  /*3af0*/  USHF.R.U32.HI UR5, URZ, UR17, UR5 ;  /* 0x00000011ff057299 */ /* 0x000fc60008011605 */
[----:B------:R-:W1:Y:S01]  /*3b00*/  LDCU UR8, c[0x0][0x5cc] ;  /* 0x0000b980ff0877ac */ /* 0x000e620008000800 */
[----:B------:R-:W-:-:S04]  /*3b10*/  UIADD3 UR5, UPT, UPT, UR9, UR5, URZ ;  /* 0x0000000509057290 */ /* 0x000fc8000fffe0ff */
[----:B------:R-:W-:-:S04]  /*3b20*/  USHF.R.U32.HI UR5, URZ, UR16, UR5 ;  /* 0x00000010ff057299 */ /* 0x000fc80008011605 */
[----:B------:R-:W-:-:S04]  /*3b30*/  UIADD3 UR5, UPT, UPT, -UR5, URZ, URZ ;  /* 0x000000ff05057290 */ /* 0x000fc8000fffe1ff */
[----:B------:R-:W-:Y:S02]  /*3b40*/  UIMAD UR5, UR4, UR5, UR6 ;  /* 0x00000005040572a4 */ /* 0x000fe4000f8e0206 */
[----:B------:R-:W-:Y:S02]  /*3b50*/  USEL UR4, URZ, 0x1, UP0 ;  /* 0x00000001ff047887 */ /* 0x000fe40008000000 */
[----:B------:R-:W-:Y:S02]  /*3b60*/  UISETP.GE.AND UP0, UPT, UR27, 0x80, UPT ;  /* 0x000000801b00788c */ /* 0x000fe4000bf06270 */
[----:B------:R-:W-:Y:S02]  /*3b70*/  UIADD3 UR6, UPT, UPT, -UR6, URZ, URZ ;  /* 0x000000ff06067290 */ /* 0x000fe4000fffe1ff */
[----:B------:R-:W-:Y:S02]  /*3b80*/  LOP3.LUT R0, R0, UR4, RZ, 0x3c, !PT ;  /* 0x0000000400007c12 */ /* 0x000fe4000f8e3cff */
[----:B-1----:R-:W-:-:S03]  /*3b90*/  UIMAD UR14, UR8, UR6, UR14 ;  /* 0x00000006080e72a4 */ /* 0x002fc6000f8e020e */
[----:B--2---:R-:W-:Y:S09]  /*3ba0*/  BRA.U !UP0, `(.L_x_39) ;  /* 0xffffffe508347547 */ /* 0x004ff2000b83ffff */
.L_x_35:
[----:B------:R-:W-:-:S09]  /*3bb0*/  UISETP.NE.AND UP0, UPT, UR21, URZ, UPT ;  /* 0x000000ff1500728c */ /* 0x000fd2000bf05270 */
[----:B------:R-:W-:Y:S05]  /*3bc0*/  BRA.U UP0, `(.L_x_40) ;  /* 0x00000001001c7547 */ /* 0x000fea000b800000 */
[----:B------:R-:W1:Y:S01]  /*3bd0*/  S2UR UR4, SR_CgaCtaId ;  /* 0x00000000000479c3 */ /* 0x000e620000008800 */
[----:B------:R-:W-:Y:S01]  /*3be0*/  ELECT P0, URZ, PT ;  /* 0x0000000000ff782f */ /* 0x000fe20003800000 */
[----:B------:R-:W-:Y:S01]  /*3bf0*/  HFMA2 R0, -RZ, RZ, 0, 5.9604644775390625e-08 ;  /* 0x00000001ff007431 */ /* 0x000fe200000001ff */
[----:B------:R-:W-:-:S05]  /*3c00*/  UMOV UR5, 0x40 ;  /* 0x0000004000057882 */ /* 0x000fca0000000000 */
[----:B------:R-:W-:Y:S01]  /*3c10*/  UVIRTCOUNT.DEALLOC.SMPOOL 0x80 ;  /* 0x000000800000784c */ /* 0x000fe20000000000 */
[----:B-1----:R-:W-:-:S09]  /*3c20*/  ULEA UR4, UR4, UR5, 0x18 ;  /* 0x0000000504047291 */ /* 0x002fd2000f8ec0ff */
[----:B------:R1:W-:Y:S03]  /*3c30*/  @P0 STS.U8 [UR4], R0 ;  /* 0x00000000ff000988 */ /* 0x0003e60008000004 */
.L_x_40:
[----:B------:R-:W-:Y:S06]  /*3c40*/  BAR.SYNC.DEFER_BLOCKING 0x1, 0x80 ;  /* 0x0042000000007b1d */ /* 0x000fec0000010000 */
[----:B------:R-:W-:Y:S05]  /*3c50*/  BRA.U UP0, `(.L_x_41) ;  /* 0x0000000100a07547 */ /* 0x000fea000b800000 */
[----:B------:R-:W2:Y:S01]  /*3c60*/  S2UR UR4, SR_CgaCtaId ;  /* 0x00000000000479c3 */ /* 0x000ea20000008800 */
[----:B------:R-:W-:Y:S01]  /*3c70*/  NOP ;  /* 0x0000000000007918 */ /* 0x000fe20000000000 */
[----:B------:R-:W-:Y:S01]  /*3c80*/  UMOV UR5, 0x50 ;  /* 0x0000005000057882 */ /* 0x000fe20000000000 */
[----:B------:R-:W-:Y:S01]  /*3c90*/  ULOP3.LUT UR9, UR28, 0xffff, URZ, 0xc0, !UPT ;  /* 0x0000ffff1c097892 */ /* 0x000fe2000f8ec0ff */
[----:B------:R-:W-:-:S03]  /*3ca0*/  UMOV UR6, 0xffff ;  /* 0x0000ffff00067882 */ /* 0x000fc60000000000 */
[----:B------:R-:W-:-:S04]  /*3cb0*/  USHF.R.U32.HI UR9, URZ, 0x5, UR9 ;  /* 0x00000005ff097899 */ /* 0x000fc80008011609 */
[----:B------:R-:W-:Y:S02]  /*3cc0*/  UIADD3 UR8, UPT, UPT, UR9, 0x10, URZ ;  /* 0x0000001009087890 */ /* 0x000fe4000fffe0ff */
[----:B------:R-:W-:Y:S02]  /*3cd0*/  USHF.L.U32 UR6, UR6, UR9, URZ ;  /* 0x0000000906067299 */ /* 0x000fe400080006ff */
[----:B--2---:R-:W-:-:S03]  /*3ce0*/  ULEA UR4, UR4, UR5, 0x18 ;  /* 0x0000000504047291 */ /* 0x004fc6000f8ec0ff */
[----:B------:R-:W-:Y:S02]  /*3cf0*/  UMOV UR5, 0x1 ;  /* 0x0000000100057882 */ /* 0x000fe40000000000 */
[----:B------:R-:W-:-:S04]  /*3d00*/  USHF.L.U32 UR8, UR5, UR8, URZ ;  /* 0x0000000805087299 */ /* 0x000fc800080006ff */
[----:B-1----:R-:W1:Y:S01]  /*3d10*/  LDS R0, [UR4] ;  /* 0x00000004ff007984 */ /* 0x002e620008000800 */
[----:B------:R-:W-:-:S04]  /*3d20*/  ULOP3.LUT UR8, UR8, UR6, URZ, 0xfc, !UPT ;  /* 0x0000000608087292 */ /* 0x000fc8000f8efcff */
[----:B------:R-:W-:Y:S01]  /*3d30*/  ULOP3.LUT UR6, UR8, 0xffff, URZ, 0xc0, !UPT ;  /* 0x0000ffff08067892 */ /* 0x000fe2000f8ec0ff */
[----:B-1----:R-:W-:-:S13]  /*3d40*/  R2UR UR7, R0 ;  /* 0x00000000000772ca */ /* 0x002fda00000e0000 */
[----:B------:R-:W-:-:S04]  /*3d50*/  ULOP3.LUT UR5, UR8, 0xffff, UR7, 0x80, !UPT ;  /* 0x0000ffff08057892 */ /* 0x000fc8000f8e8007 */
[----:B------:R-:W-:-:S09]  /*3d60*/  UISETP.NE.AND UP0, UPT, UR5, UR6, UPT ;  /* 0x000000060500728c */ /* 0x000fd2000bf05270 */
[----:B------:R-:W-:Y:S05]  /*3d70*/  BRA.U UP0, `(.L_x_42) ;  /* 0x00000001004c7547 */ /* 0x000fea000b800000 */
[----:B------:R-:W-:Y:S02]  /*3d80*/  USHF.R.U32.HI UR5, URZ, 0x10, UR8 ;  /* 0x00000010ff057899 */ /* 0x000fe40008011608 */
[----:B------:R-:W-:-:S04]  /*3d90*/  USHF.R.U32.HI UR6, URZ, 0x10, UR7 ;  /* 0x00000010ff067899 */ /* 0x000fc80008011607 */
[----:B------:R-:W-:-:S04]  /*3da0*/  ULOP3.LUT UR6, UR6, UR5, URZ, 0xc0, !UPT ;  /* 0x0000000506067292 */ /* 0x000fc8000f8ec0ff */
[----:B------:R-:W-:-:S09]  /*3db0*/  UISETP.NE.AND UP0, UPT, UR6, UR5, UPT ;  /* 0x000000050600728c */ /* 0x000fd2000bf05270 */
[----:B------:R-:W-:Y:S05]  /*3dc0*/  BRA.U UP0, `(.L_x_43) ;  /* 0x00000001002c7547 */ /* 0x000fea000b800000 */
[----:B------:R-:W1:Y:S01]  /*3dd0*/  S2R R2, SR_LANEID ;  /* 0x0000000000027919 */ /* 0x000e620000000000 */
[----:B------:R-:W-:Y:S01]  /*3de0*/  ULOP3.LUT UR8, URZ, UR8, URZ, 0x33, !UPT ;  /* 0x00000008ff087292 */ /* 0x000fe2000f8e33ff */
[----:B------:R-:W-:Y:S02]  /*3df0*/  VOTEU.ANY UR6, UPT, PT ;  /* 0x0000000000067886 */ /* 0x000fe400038e0100 */
[----:B------:R-:W-:-:S03]  /*3e00*/  UFLO.U32 UR6, UR6 ;  /* 0x00000006000672bd */ /* 0x000fc600080e0000 */
[----:B------:R-:W-:-:S04]  /*3e10*/  IMAD.U32 R0, RZ, RZ, UR8 ;  /* 0x00000008ff007e24 */ /* 0x000fc8000f8e00ff */
[----:B------:R-:W2:Y:S02]  /*3e20*/  REDUX UR5, R0 ;  /* 0x00000000000573c4 */ /* 0x000ea40000000000 */
[----:B------:R3:W-:Y:S01]  /*3e30*/  UTCATOMSWS.AND URZ, UR8 ;  /* 0x0000000800ff79e3 */ /* 0x0007e20008000000 */
[----:B-1----:R-:W-:Y:S02]  /*3e40*/  ISETP.EQ.U32.AND P0, PT, R2, UR6, PT ;  /* 0x0000000602007c0c */ /* 0x002fe4000bf02070 */
[----:B--2---:R-:W-:-:S11]  /*3e50*/  MOV R0, UR5 ;  /* 0x0000000500007c02 */ /* 0x004fd60008000f00 */
[----:B------:R3:W-:Y:S01]  /*3e60*/  @P0 ATOMS.AND RZ, [UR4], R0 ;  /* 0x00000000ffff098c */ /* 0x0007e2000a800004 */
[----:B------:R-:W-:Y:S05]  /*3e70*/  BRA `(.L_x_44) ;  /* 0x0000000000147947 */ /* 0x000fea0003800000 */
.L_x_43:
[----:B------:R-:W-:Y:S02]  /*3e80*/  MOV R2, 0x3ea0 ;  /* 0x00003ea000027802 */ /* 0x000fe40000000f00 */
[----:B------:R-:W-:Y:S05]  /*3e90*/  CALL.REL.NOINC `($__internal_0_$__cuda_sm10x_tcgen05_guardrail_trap_col_being_dealloced_not_returned_by_alloc) ;  /* 0x0000000000cc7944 */ /* 0x000fea0003c00000 */
[----:B------:R-:W-:Y:S05]  /*3ea0*/  BRA `(.L_x_44) ;  /* 0x0000000000087947 */ /* 0x000fea0003800000 */
.L_x_42:
[----:B------:R-:W-:Y:S02]  /*3eb0*/  MOV R2, 0x3ed0 ;  /* 0x00003ed000027802 */ /* 0x000fe40000000f00 */
[----:B------:R-:W-:Y:S05]  /*3ec0*/  CALL.REL.NOINC `($__internal_2_$__cuda_sm10x_tcgen05_guardrail_trap_unallocated_columns_being_dealloced) ;  /* 0x0000000000d87944 */ /* 0x000fea0003c00000 */
.L_x_44:
[----:B------:R-:W-:Y:S01]  /*3ed0*/  NOP ;  /* 0x0000000000007918 */ /* 0x000fe20000000000 */
.L_x_41:
[----:B------:R-:W-:-:S04]  /*3ee0*/  DEPBAR.LE SB0, 0x0 ;  /* 0x000080000000791a */ /* 0x000fc80000000000 */
[----:B---3--:R-:W-:Y:S05]  /*3ef0*/  EXIT ;  /* 0x000000000000794d */ /* 0x008fea0003800000 */
.L_x_18:
[----:B------:R-:W-:Y:S02]  /*3f00*/  MOV R4, UR12 ;  /* 0x0000000c00047c02 */ /* 0x000fe40008000f00 */
[----:B------:R-:W-:Y:S02]  /*3f10*/  MOV R5, UR12 ;  /* 0x0000000c00057c02 */ /* 0x000fe40008000f00 */
[----:B------:R-:W-:-:S07]  /*3f20*/  MOV R0, UR9 ;  /* 0x0000000900007c02 */ /* 0x000fce0008000f00 */
.L_x_45:
[----:B-1----:R1:W2:Y:S02]  /*3f30*/  SYNCS.PHASECHK.TRANS64.TRYWAIT P0, [R0+URZ+0x18], R5 ;  /* 0x00001805000075a7 */ /* 0x0022a400080011ff */
[----:B--2---:R-:W-:Y:S05]  /*3f40*/  @!P0 NANOSLEEP.SYNCS 0x989680 ;  /* 0x009896800000895d */ /* 0x004fea0003900000 */
[----:B------:R-:W2:Y:S02]  /*3f50*/  @!P0 SYNCS.PHASECHK.TRANS64 P0, [R0+URZ+0x18], R5 ;  /* 0x00001805000085a7 */ /* 0x000ea400080010ff */
[----:B--2---:R-:W-:Y:S05]  /*3f60*/  @!P0 BRA `(.L_x_45) ;  /* 0xfffffffc00f08947 */ /* 0x004fea000383ffff */
[----:B------:R-:W-:Y:S05]  /*3f70*/  BRA `(.L_x_17) ;  /* 0xffffffc800f87947 */ /* 0x000fea000383ffff */
.L_x_21:
[----:B------:R-:W-:Y:S02]  /*3f80*/  MOV R4, UR6 ;  /* 0x0000000600047c02 */ /* 0x000fe40008000f00 */
[----:B------:R-:W-:Y:S02]  /*3f90*/  MOV R5, UR6 ;  /* 0x0000000600057c02 */ /* 0x000fe40008000f00 */
[----:B------:R-:W-:-:S07]  /*3fa0*/  MOV R0, UR4 ;  /* 0x0000000400007c02 */ /* 0x000fce0008000f00 */
.L_x_46:
[----:B-1----:R1:W5:Y:S02]  /*3fb0*/  SYNCS.PHASECHK.TRANS64.TRYWAIT P0, [R0+URZ+0x18], R5 ;  /* 0x00001805000075a7 */ /* 0x00236400080011ff */
[----:B-----5:R-:W-:Y:S05]  /*3fc0*/  @!P0 NANOSLEEP.SYNCS 0x989680 ;  /* 0x009896800000895d */ /* 0x020fea0003900000 */
[----:B------:R-:W5:Y:S02]  /*3fd0*/  @!P0 SYNCS.PHASECHK.TRANS64 P0, [R0+URZ+0x18], R5 ;  /* 0x00001805000085a7 */ /* 0x000f6400080010ff */
[----:B-----5:R-:W-:Y:S05]  /*3fe0*/  @!P0 BRA `(.L_x_46) ;  /* 0xfffffffc00f08947 */ /* 0x020fea000383ffff */
[----:B------:R-:W-:Y:S05]  /*3ff0*/  BRA `(.L_x_47) ;  /* 0xffffffcc00d47947 */ /* 0x000fea000383ffff */
.L_x_24:
[----:B------:R-:W-:Y:S02]  /*4000*/  MOV R0, UR7 ;  /* 0x0000000700007c02 */ /* 0x000fe40008000f00 */
[-C--:B------:R-:W-:Y:S02]  /*4010*/  MOV R6, R2.reuse ;  /* 0x0000000200067202 */ /* 0x080fe40000000f00 */
[----:B------:R-:W-:-:S07]  /*4020*/  MOV R7, R2 ;  /* 0x0000000200077202 */ /* 0x000fce0000000f00 */
.L_x_48:
[----:B-1----:R1:W4:Y:S02]  /*4030*/  SYNCS.PHASECHK.TRANS64.TRYWAIT P0, [R0+URZ+0x40], R7 ;  /* 0x00004007000075a7 */ /* 0x00232400080011ff */
[----:B----4-:R-:W-:Y:S05]  /*4040*/  @!P0 NANOSLEEP.SYNCS 0x989680 ;  /* 0x009896800000895d */ /* 0x010fea0003900000 */
[----:B------:R-:W4:Y:S02]  /*4050*/  @!P0 SYNCS.PHASECHK.TRANS64 P0, [R0+URZ+0x40], R7 ;  /* 0x00004007000085a7 */ /* 0x000f2400080010ff */
[----:B----4-:R-:W-:Y:S05]  /*4060*/  @!P0 BRA `(.L_x_48) ;  /* 0xfffffffc00f08947 */ /* 0x010fea000383ffff */
[----:B------:R-:W-:Y:S05]  /*4070*/  BRA `(.L_x_49) ;  /* 0xffffffd000b87947 */ /* 0x000fea000383ffff */
.L_x_26:
[----:B------:R-:W-:Y:S02]  /*4080*/  MOV R6, UR12 ;  /* 0x0000000c00067c02 */ /* 0x000fe40008000f00 */
[----:B------:R-:W-:Y:S02]  /*4090*/  MOV R7, UR12 ;  /* 0x0000000c00077c02 */ /* 0x000fe40008000f00 */
[----:B------:R-:W-:Y:S07]  /*40a0*/  MOV R0, UR5 ;  /* 0x0000000500007c02 */ /* 0x000fee0008000f00 */
.L_x_50:
[----:B-1----:R1:W4:Y:S02]  /*40b0*/  SYNCS.PHASECHK.TRANS64.TRYWAIT P1, [R0+URZ], R7 ;  /* 0x00000007000075a7 */ /* 0x00232400080211ff */
[----:B----4-:R-:W-:Y:S05]  /*40c0*/  @!P1 NANOSLEEP.SYNCS 0x989680 ;  /* 0x009896800000995d */ /* 0x010fea0003900000 */
[----:B------:R-:W4:Y:S02]  /*40d0*/  @!P1 SYNCS.PHASECHK.TRANS64 P1, [R0+URZ], R7 ;  /* 0x00000007000095a7 */ /* 0x000f2400080210ff */
[----:B----4-:R-:W-:Y:S05]  /*40e0*/  @!P1 BRA `(.L_x_50) ;  /* 0xfffffffc00f09947 */ /* 0x010fea000383ffff */
[----:B------:R-:W-:Y:S05]  /*40f0*/  BRA `(.L_x_25) ;  /* 0xffffffd000fc7947 */ /* 0x000fea000383ffff */
.L_x_29:
[----:B------:R-:W-:-:S07]  /*4100*/  MOV R5, R4 ;  /* 0x0000000400057202 */ /* 0x000fce0000000f00 */
.L_x_51:
[----:B----4-:R4:W1:Y:S02]  /*4110*/  SYNCS.PHASECHK.TRANS64.TRYWAIT P0, [R0+URZ+0x40], R5 ;  /* 0x00004005000075a7 */ /* 0x01086400080011ff */
[----:B-1----:R-:W-:Y:S05]  /*4120*/  @!P0 NANOSLEEP.SYNCS 0x989680 ;  /* 0x009896800000895d */ /* 0x002fea0003900000 */
[----:B------:R-:W1:Y:S02]  /*4130*/  @!P0 SYNCS.PHASECHK.TRANS64 P0, [R0+URZ+0x40], R5 ;  /* 0x00004005000085a7 */ /* 0x000e6400080010ff */
[----:B-1----:R-:W-:Y:S05]  /*4140*/  @!P0 BRA `(.L_x_51) ;  /* 0xfffffffc00f08947 */ /* 0x002fea000383ffff */
[----:B------:R-:W-:Y:S05]  /*4150*/  BRA `(.L_x_22) ;  /* 0xffffffd400ac7947 */ /* 0x000fea000383ffff */
.L_x_36:
[----:B------:R-:W-:Y:S02]  /*4160*/  MOV R4, UR22 ;  /* 0x0000001600047c02 */ /* 0x000fe40008000f00 */
[----:B------:R-:W-:-:S07]  /*4170*/  MOV R7, R6 ;  /* 0x0000000600077202 */ /* 0x000fce0000000f00 */
.L_x_52:
[----:B-1----:R1:W2:Y:S02]  /*4180*/  SYNCS.PHASECHK.TRANS64.TRYWAIT P0, [R4+URZ+0x30], R7 ;  /* 0x00003007040075a7 */ /* 0x0022a400080011ff */
[----:B--2---:R-:W-:Y:S05]  /*4190*/  @!P0 NANOSLEEP.SYNCS 0x989680 ;  /* 0x009896800000895d */ /* 0x004fea0003900000 */
[----:B------:R-:W2:Y:S02]  /*41a0*/  @!P0 SYNCS.PHASECHK.TRANS64 P0, [R4+URZ+0x30], R7 ;  /* 0x00003007040085a7 */ /* 0x000ea400080010ff */
[----:B--2---:R-:W-:Y:S05]  /*41b0*/  @!P0 BRA `(.L_x_52) ;  /* 0xfffffffc00f08947 */ /* 0x004fea000383ffff */
[----:B------:R-:W-:Y:S05]  /*41c0*/  BRA `(.L_x_53) ;  /* 0xffffffdc00f07947 */ /* 0x000fea000383ffff */
        .weak           $__internal_0_$__cuda_sm10x_tcgen05_guardrail_trap_col_being_dealloced_not_returned_by_alloc
        .type           $__internal_0_$__cuda_sm10x_tcgen05_guardrail_trap_col_being_dealloced_not_returned_by_alloc,@function
        .size           $__internal_0_$__cuda_sm10x_tcgen05_guardrail_trap_col_being_dealloced_not_returned_by_alloc,($__internal_1_$__cuda_sm10x_tcgen05_guardrail_trap_phase_invalid_during_alloc - $__internal_0_$__cuda_sm10x_tcgen05_guardrail_trap_col_being_dealloced_not_returned_by_alloc)
$__internal_0_$__cuda_sm10x_tcgen05_guardrail_trap_col_being_dealloced_not_returned_by_alloc:
[----:B------:R-:W-:Y:S05]  /*41d0*/  BPT.TRAP 0x1 ;  /* 0x000000040000795c */ /* 0x000fea0000300000 */
[----:B------:R-:W-:-:S04]  /*41e0*/  HFMA2 R3, -RZ, RZ, 0, 0 ;  /* 0x00000000ff037431 */ /* 0x000fc800000001ff */
[----:B------:R-:W-:Y:S05]  /*41f0*/  RET.REL.NODEC R2 `(kernel_cutlass_kernel_cudnngemm_swigludense_gemm_persistent_swigluPersistentDenseGemmKernel_object_at__TiledMMA_ThrLayoutVMNK11110000_PermutationMNK____MMAAtom_ThrID10_ShapeMNK12825616_TV_0) ;  /* 0xffffffbc02807950 */ /* 0x000fea0003c3ffff */
        .weak           $__internal_1_$__cuda_sm10x_tcgen05_guardrail_trap_phase_invalid_during_alloc
        .type           $__internal_1_$__cuda_sm10x_tcgen05_guardrail_trap_phase_invalid_during_alloc,@function
        .size           $__internal_1_$__cuda_sm10x_tcgen05_guardrail_trap_phase_invalid_during_alloc,($__internal_2_$__cuda_sm10x_tcgen05_guardrail_trap_unallocated_columns_being_dealloced - $__internal_1_$__cuda_sm10x_tcgen05_guardrail_trap_phase_invalid_during_alloc)
$__internal_1_$__cuda_sm10x_tcgen05_guardrail_trap_phase_invalid_during_alloc:
[----:B------:R-:W-:Y:S05]  /*4200*/  BPT.TRAP 0x1 ;  /* 0x000000040000795c */ /* 0x000fea0000300000 */
[----:B------:R-:W-:-:S04]  /*4210*/  MOV R5, 0x0 ;  /* 0x0000000000057802 */ /* 0x000fc80000000f00 */
[----:B------:R-:W-:Y:S05]  /*4220*/  RET.REL.NODEC R4 `(kernel_cutlass_kernel_cudnngemm_swigludense_gemm_persistent_swigluPersistentDenseGemmKernel_object_at__TiledMMA_ThrLayoutVMNK11110000_PermutationMNK____MMAAtom_ThrID10_ShapeMNK12825616_TV_0) ;  /* 0xffffffbc04747950 */ /* 0x000fea0003c3ffff */
        .weak           $__internal_2_$__cuda_sm10x_tcgen05_guardrail_trap_unallocated_columns_being_dealloced
        .type           $__internal_2_$__cuda_sm10x_tcgen05_guardrail_trap_unallocated_columns_being_dealloced,@function
        .size           $__internal_2_$__cuda_sm10x_tcgen05_guardrail_trap_unallocated_columns_being_dealloced,(.L_x_57 - $__internal_2_$__cuda_sm10x_tcgen05_guardrail_trap_unallocated_columns_being_dealloced)
$__internal_2_$__cuda_sm10x_tcgen05_guardrail_trap_unallocated_columns_being_dealloced:
[----:B------:R-:W-:Y:S05]  /*4230*/  BPT.TRAP 0x1 ;  /* 0x000000040000795c */ /* 0x000fea0000300000 */
[----:B------:R-:W-:-:S04]  /*4240*/  HFMA2 R3, -RZ, RZ, 0, 0 ;  /* 0x00000000ff037431 */ /* 0x000fc800000001ff */
[----:B------:R-:W-:Y:S05]  /*4250*/  RET.REL.NODEC R2 `(kernel_cutlass_kernel_cudnngemm_swigludense_gemm_persistent_swigluPersistentDenseGemmKernel_object_at__TiledMMA_ThrLayoutVMNK11110000_PermutationMNK____MMAAtom_ThrID10_ShapeMNK12825616_TV_0) ;  /* 0xffffffbc02687950 */ /* 0x000fea0003c3ffff */
.L_x_54:
[----:B------:R-:W-:-:S00]  /*4260*/  BRA `(.L_x_54) ;  /* 0xfffffffc00fc7947 */ /* 0x000fc0000383ffff */
[----:B------:R-:W-:-:S00]  /*4270*/  NOP ;  /* 0x0000000000007918 */ /* 0x000fc00000000000 */
        /* <DEDUP_REMOVED lines=8> */
.L_x_57:


//--------------------- .nv.shared.kernel_cutlass_kernel_cudnngemm_swigludense_gemm_persistent_swigluPersistentDenseGemmKernel_object_at__TiledMMA_ThrLayoutVMNK11110000_PermutationMNK____MMAAtom_ThrID10_ShapeMNK12825616_TV_0 --------------------------
	.section	.nv.shared.kernel_cutlass_kernel_cudnngemm_swigludense_gemm_persistent_swigluPersistentDenseGemmKernel_object_at__TiledMMA_ThrLayoutVMNK11110000_PermutationMNK____MMAAtom_ThrID10_ShapeMNK12825616_TV_0,"aw",@nobits
	.sectionflags	@""
	.align	1024
	.zero		1024


//--------------------- .nv.shared.reserved.0     --------------------------
	.section	.nv.shared.reserved.0,"aw",@nobits
	.align	8
	.weak		__nv_reservedSMEM_offset_0_alias
	.size		__nv_reservedSMEM_offset_0_alias, 0, 64
	.other		__nv_reservedSMEM_offset_0_alias,@"STO_CUDA_RESERVED_SHARED STV_DEFAULT"
__nv_reservedSMEM_offset_0_alias:
	.zero		0
.nv.shared.reserved.0:
	.zero		64
	.weak		__nv_reservedSMEM_allocation_phase
	.type		__nv_reservedSMEM_allocation_phase,@object
	.size		__nv_reservedSMEM_allocation_phase,(.L_0 - __nv_reservedSMEM_allocation_phase)
__nv_reservedSMEM_allocation_phase:
	.zero		1
.L_0:
	.zero		7
	.weak		__nv_reservedSMEM_devtool_atexit_pc
	.type		__nv_reservedSMEM_devtool_atexit_pc,@object
	.size		__nv_reservedSMEM_devtool_atexit_pc,(__nv_reservedSMEM_allocation_mask - __nv_reservedSMEM_devtool_atexit_pc)
__nv_reservedSMEM_devtool_atexit_pc:
	.zero		8
	.weak		__nv_reservedSMEM_allocation_mask
	.type		__nv_reservedSMEM_allocation_mask,@object
	.size		__nv_reservedSMEM_allocation_mask,(.L_2 - __nv_reservedSMEM_allocation_mask)
__nv_reservedSMEM_allocation_mask:
	.zero		4
.L_2:


//--------------------- .nv.constant0.kernel_cutlass_kernel_cudnngemm_swigludense_gemm_persistent_swigluPersistentDenseGemmKernel_object_at__TiledMMA_ThrLayoutVMNK11110000_PermutationMNK____MMAAtom_ThrID10_ShapeMNK12825616_TV_0 --------------------------
	.section	.nv.constant0.kernel_cutlass_kernel_cudnngemm_swigludense_gemm_persistent_swigluPersistentDenseGemmKernel_object_at__TiledMMA_ThrLayoutVMNK11110000_PermutationMNK____MMAAtom_ThrID10_ShapeMNK12825616_TV_0,"a",@progbits
	.sectionflags	@""
	.align	4
.nv.constant0.kernel_cutlass_kernel_cudnngemm_swigludense_gemm_persistent_swigluPersistentDenseGemmKernel_object_at__TiledMMA_ThrLayoutVMNK11110000_PermutationMNK____MMAAtom_ThrID10_ShapeMNK12825616_TV_0:
	.zero		1512


//--------------------- SYMBOLS --------------------------

	.type		.nv.reservedSmem.offset0,@object
	.size		.nv.reservedSmem.offset0,0x4
	.type		.nv.reservedSmem.cap,@object
	.size		.nv.reservedSmem.cap,0x4
